	.target	sm_90a

	.elftype	@"ET_EXEC"


//--------------------- .note.nv.tkinfo           --------------------------
	.section	.note.nv.tkinfo,"",@"SHT_NOTE"
	.sectionflags	@"SHF_NOTE_NV_TKINFO"
	.tkinfo
        /*0018*/ 	.word	0x00000002
        /*0030*/ 	.string	""
        /*0030*/ 	.string	"ptxas"
        /*0030*/ 	.string	"Cuda compilation tools, release 13.0, V13.0.88"
        /*0030*/ 	.string	"Build cuda_13.0.r13.0/compiler.36424714_0"
        /*0030*/ 	.string	"-arch sm_90a -m 64 "



//--------------------- .note.nv.cuinfo           --------------------------
	.section	.note.nv.cuinfo,"",@"SHT_NOTE"
	.sectionflags	@"SHF_NOTE_NV_CUINFO"
        /*0018*/ 	.short	0x0002
        /*001a*/ 	.short	0x005a
        /*001c*/ 	.short	0x0082
	.zero		2


//--------------------- .nv.info                  --------------------------
	.section	.nv.info,"",@"SHT_CUDA_INFO"
	.align	4


	//----- nvinfo : EIATTR_REGCOUNT
	.align		4
        /*0000*/ 	.byte	0x04, 0x2f
        /*0002*/ 	.short	(.L_12 - .L_11)
	.align		4
.L_11:
        /*0004*/ 	.word	index@(_ZN7cutlass13device_kernelINS_4gemm6kernel13GemmUniversalIN4cute5tupleIJiiiiEEENS1_10collective13CollectiveMmaINS1_37MainloopSm90TmaGmmaWarpSpecializedFP8ILi9ENS5_IJNS4_1CILi1EEENSA_ILi8EEESB_EEENS1_35KernelTmaWarpSpecializedCooperativeEEENS5_IJNSA_ILi128EEENSA_ILi256EEENSA_ILi64EEEEEENS_12float_e5m2_tENS5_IJlSB_lEEESK_SL_NS4_8TiledMMAINS4_8MMA_AtomIJNS4_4SM904GMMA31MMA_64x256x32_F32E5M2E5M2_SS_TNILNSP_7ScaleInE1ELSR_1EEEEEENS4_6LayoutINS5_IJNSA_ILi2EEESB_SB_EEENS5_IJSB_NSA_ILi0EEESX_EEEEENS5_IJNS4_10UnderscoreES10_S10_EEEEENS4_23SM90_TMA_LOAD_MULTICASTENS4_14ComposedLayoutINS4_7SwizzleILi2ELi4ELi3EEENS4_18smem_ptr_flag_bitsILi8EEENSU_INS5_IJSC_SI_EEENS5_IJSI_SB_EEEEEEEvNS4_8identityENS4_13SM90_TMA_LOADES1C_vS1D_EENS_8epilogue10collective6detail29Sm90TmaWarpSpecializedAdapterINS1H_15DefaultEpilogueISK_SL_SL_NS1G_6thread17LinearCombinationISK_Li1EffLNS1L_9ScaleType4KindE0ELNS_15FloatRoundStyleE2ESK_EENS1_15EpilogueDefaultEEEEEvvEEEEvNT_6ParamsE)
        /*0008*/ 	.word	0x000000a8


	//----- nvinfo : EIATTR_FRAME_SIZE
	.align		4
.L_12:
        /*000c*/ 	.byte	0x04, 0x11
        /*000e*/ 	.short	(.L_14 - .L_13)
	.align		4
.L_13:
        /*0010*/ 	.word	index@(_ZN7cutlass13device_kernelINS_4gemm6kernel13GemmUniversalIN4cute5tupleIJiiiiEEENS1_10collective13CollectiveMmaINS1_37MainloopSm90TmaGmmaWarpSpecializedFP8ILi9ENS5_IJNS4_1CILi1EEENSA_ILi8EEESB_EEENS1_35KernelTmaWarpSpecializedCooperativeEEENS5_IJNSA_ILi128EEENSA_ILi256EEENSA_ILi64EEEEEENS_12float_e5m2_tENS5_IJlSB_lEEESK_SL_NS4_8TiledMMAINS4_8MMA_AtomIJNS4_4SM904GMMA31MMA_64x256x32_F32E5M2E5M2_SS_TNILNSP_7ScaleInE1ELSR_1EEEEEENS4_6LayoutINS5_IJNSA_ILi2EEESB_SB_EEENS5_IJSB_NSA_ILi0EEESX_EEEEENS5_IJNS4_10UnderscoreES10_S10_EEEEENS4_23SM90_TMA_LOAD_MULTICASTENS4_14ComposedLayoutINS4_7SwizzleILi2ELi4ELi3EEENS4_18smem_ptr_flag_bitsILi8EEENSU_INS5_IJSC_SI_EEENS5_IJSI_SB_EEEEEEEvNS4_8identityENS4_13SM90_TMA_LOADES1C_vS1D_EENS_8epilogue10collective6detail29Sm90TmaWarpSpecializedAdapterINS1H_15DefaultEpilogueISK_SL_SL_NS1G_6thread17LinearCombinationISK_Li1EffLNS1L_9ScaleType4KindE0ELNS_15FloatRoundStyleE2ESK_EENS1_15EpilogueDefaultEEEEEvvEEEEvNT_6ParamsE)
        /*0014*/ 	.word	0x00000100


	//----- nvinfo : EIATTR_MIN_STACK_SIZE
	.align		4
.L_14:
        /*0018*/ 	.byte	0x04, 0x12
        /*001a*/ 	.short	(.L_16 - .L_15)
	.align		4
.L_15:
        /*001c*/ 	.word	index@(_ZN7cutlass13device_kernelINS_4gemm6kernel13GemmUniversalIN4cute5tupleIJiiiiEEENS1_10collective13CollectiveMmaINS1_37MainloopSm90TmaGmmaWarpSpecializedFP8ILi9ENS5_IJNS4_1CILi1EEENSA_ILi8EEESB_EEENS1_35KernelTmaWarpSpecializedCooperativeEEENS5_IJNSA_ILi128EEENSA_ILi256EEENSA_ILi64EEEEEENS_12float_e5m2_tENS5_IJlSB_lEEESK_SL_NS4_8TiledMMAINS4_8MMA_AtomIJNS4_4SM904GMMA31MMA_64x256x32_F32E5M2E5M2_SS_TNILNSP_7ScaleInE1ELSR_1EEEEEENS4_6LayoutINS5_IJNSA_ILi2EEESB_SB_EEENS5_IJSB_NSA_ILi0EEESX_EEEEENS5_IJNS4_10UnderscoreES10_S10_EEEEENS4_23SM90_TMA_LOAD_MULTICASTENS4_14ComposedLayoutINS4_7SwizzleILi2ELi4ELi3EEENS4_18smem_ptr_flag_bitsILi8EEENSU_INS5_IJSC_SI_EEENS5_IJSI_SB_EEEEEEEvNS4_8identityENS4_13SM90_TMA_LOADES1C_vS1D_EENS_8epilogue10collective6detail29Sm90TmaWarpSpecializedAdapterINS1H_15DefaultEpilogueISK_SL_SL_NS1G_6thread17LinearCombinationISK_Li1EffLNS1L_9ScaleType4KindE0ELNS_15FloatRoundStyleE2ESK_EENS1_15EpilogueDefaultEEEEEvvEEEEvNT_6ParamsE)
        /*0020*/ 	.word	0x00000100
.L_16:


//--------------------- .nv.compat                --------------------------
	.section	.nv.compat,"",@"SHT_CUDA_COMPAT_INFO"
	.align	4
        /*0000*/ 	.byte	0x02, 0x09, 0x01, 0x00, 0x02, 0x02, 0x04, 0x00, 0x02, 0x05, 0x05, 0x00, 0x03, 0x07, 0x01, 0x01
        /*0010*/ 	.byte	0x02, 0x03, 0x01, 0x00, 0x02, 0x06, 0x01, 0x00, 0x04, 0x0b, 0x08, 0x00, 0x00, 0x00, 0x00, 0x00
        /*0020*/ 	.byte	0x00, 0x00, 0x00, 0x00


//--------------------- .nv.info._ZN7cutlass13device_kernelINS_4gemm6kernel13GemmUniversalIN4cute5tupleIJiiiiEEENS1_10collective13CollectiveMmaINS1_37MainloopSm90TmaGmmaWarpSpecializedFP8ILi9ENS5_IJNS4_1CILi1EEENSA_ILi8EEESB_EEENS1_35KernelTmaWarpSpecializedCooperativeEEENS5_IJNSA_ILi128EEENSA_ILi256EEENSA_ILi64EEEEEENS_12float_e5m2_tENS5_IJlSB_lEEESK_SL_NS4_8TiledMMAINS4_8MMA_AtomIJNS4_4SM904GMMA31MMA_64x256x32_F32E5M2E5M2_SS_TNILNSP_7ScaleInE1ELSR_1EEEEEENS4_6LayoutINS5_IJNSA_ILi2EEESB_SB_EEENS5_IJSB_NSA_ILi0EEESX_EEEEENS5_IJNS4_10UnderscoreES10_S10_EEEEENS4_23SM90_TMA_LOAD_MULTICASTENS4_14ComposedLayoutINS4_7SwizzleILi2ELi4ELi3EEENS4_18smem_ptr_flag_bitsILi8EEENSU_INS5_IJSC_SI_EEENS5_IJSI_SB_EEEEEEEvNS4_8identityENS4_13SM90_TMA_LOADES1C_vS1D_EENS_8epilogue10collective6detail29Sm90TmaWarpSpecializedAdapterINS1H_15DefaultEpilogueISK_SL_SL_NS1G_6thread17LinearCombinationISK_Li1EffLNS1L_9ScaleType4KindE0ELNS_15FloatRoundStyleE2ESK_EENS1_15EpilogueDefaultEEEEEvvEEEEvNT_6ParamsE --------------------------
	.section	.nv.info._ZN7cutlass13device_kernelINS_4gemm6kernel13GemmUniversalIN4cute5tupleIJiiiiEEENS1_10collective13CollectiveMmaINS1_37MainloopSm90TmaGmmaWarpSpecializedFP8ILi9ENS5_IJNS4_1CILi1EEENSA_ILi8EEESB_EEENS1_35KernelTmaWarpSpecializedCooperativeEEENS5_IJNSA_ILi128EEENSA_ILi256EEENSA_ILi64EEEEEENS_12float_e5m2_tENS5_IJlSB_lEEESK_SL_NS4_8TiledMMAINS4_8MMA_AtomIJNS4_4SM904GMMA31MMA_64x256x32_F32E5M2E5M2_SS_TNILNSP_7ScaleInE1ELSR_1EEEEEENS4_6LayoutINS5_IJNSA_ILi2EEESB_SB_EEENS5_IJSB_NSA_ILi0EEESX_EEEEENS5_IJNS4_10UnderscoreES10_S10_EEEEENS4_23SM90_TMA_LOAD_MULTICASTENS4_14ComposedLayoutINS4_7SwizzleILi2ELi4ELi3EEENS4_18smem_ptr_flag_bitsILi8EEENSU_INS5_IJSC_SI_EEENS5_IJSI_SB_EEEEEEEvNS4_8identityENS4_13SM90_TMA_LOADES1C_vS1D_EENS_8epilogue10collective6detail29Sm90TmaWarpSpecializedAdapterINS1H_15DefaultEpilogueISK_SL_SL_NS1G_6thread17LinearCombinationISK_Li1EffLNS1L_9ScaleType4KindE0ELNS_15FloatRoundStyleE2ESK_EENS1_15EpilogueDefaultEEEEEvvEEEEvNT_6ParamsE,"",@"SHT_CUDA_INFO"
	.sectionflags	@""
	.align	4


	//----- nvinfo : EIATTR_CUDA_API_VERSION
	.align		4
        /*0000*/ 	.byte	0x04, 0x37
        /*0002*/ 	.short	(.L_18 - .L_17)
.L_17:
        /*0004*/ 	.word	0x00000082


	//----- nvinfo : EIATTR_KPARAM_INFO
	.align		4
.L_18:
        /*0008*/ 	.byte	0x04, 0x17
        /*000a*/ 	.short	(.L_20 - .L_19)
.L_19:
        /*000c*/ 	.word	0x00000000
        /*0010*/ 	.short	0x0000
        /*0012*/ 	.short	0x0070
        /*0014*/ 	.byte	0x00, 0xf0, 0x01, 0x10


	//----- nvinfo : EIATTR_SPARSE_MMA_MASK
	.align		4
.L_20:
        /*0018*/ 	.byte	0x03, 0x50
        /*001a*/ 	.short	0x0000


	//----- nvinfo : EIATTR_MAXREG_COUNT
	.align		4
        /*001c*/ 	.byte	0x03, 0x1b
        /*001e*/ 	.short	0x00a8


	//----- nvinfo : EIATTR_NUM_BARRIERS
	.align		4
        /*0020*/ 	.byte	0x02, 0x4c
        /*0022*/ 	.byte	0x01
	.zero		1


	//----- nvinfo : EIATTR_ANNOTATIONS
	.align		4
        /*0024*/ 	.byte	0x04, 0x55
        /*0026*/ 	.short	(.L_22 - .L_21)


	//   ....[0]....
.L_21:
        /*0028*/ 	.word	0x00000001
        /*002c*/ 	.byte	0x40, 0x07, 0x00, 0x00, 0x01, 0x00, 0x00, 0x00, 0x70, 0x09, 0x00, 0x00, 0x01, 0x00, 0x00, 0x00
        /* <DEDUP_REMOVED lines=195> */
        /*0c6c*/ 	.byte	0xa0, 0x05, 0x01, 0x00, 0x01, 0x00, 0x00, 0x00, 0xf0, 0x05, 0x01, 0x00


	//----- nvinfo : EIATTR_MERCURY_ISA_VERSION
	.align		4
.L_22:
        /*0c78*/ 	.byte	0x03, 0x5f
        /*0c7a*/ 	.short	0x0101


	//----- nvinfo : EIATTR_INT_WARP_WIDE_INSTR_OFFSETS
	.align		4
        /*0c7c*/ 	.byte	0x04, 0x31
        /*0c7e*/ 	.short	(.L_24 - .L_23)


	//   ....[0]....
.L_23:
        /*0c80*/ 	.word	0x00000600


	//   ....[1]....
        /*0c84*/ 	.word	0x00000620


	//   ....[2]....
        /*0c88*/ 	.word	0x00000770


	//----- nvinfo : EIATTR_COOP_GROUP_MASK_REGIDS
	.align		4
.L_24:
        /*0c8c*/ 	.byte	0x04, 0x29
        /*0c8e*/ 	.short	(.L_26 - .L_25)


	//   ....[0]....
.L_25:
        /*0c90*/ 	.word	0xffffffff


	//   ....[1]....
        /*0c94*/ 	.word	0xffffffff


	//   ....[2]....
        /*0c98*/ 	.word	0xffffffff


	//   ....[3]....
        /*0c9c*/ 	.word	0xffffffff


	//   ....[4]....
        /*0ca0*/ 	.word	0xffffffff


	//   ....[5]....
        /*0ca4*/ 	.word	0xffffffff


	//----- nvinfo : EIATTR_COOP_GROUP_INSTR_OFFSETS
	.align		4
.L_26:
        /*0ca8*/ 	.byte	0x04, 0x28
        /*0caa*/ 	.short	(.L_28 - .L_27)


	//   ....[0]....
.L_27:
        /*0cac*/ 	.word	0x00000070


	//   ....[1]....
        /*0cb0*/ 	.word	0x00000080


	//   ....[2]....
        /*0cb4*/ 	.word	0x000001a0


	//   ....[3]....
        /*0cb8*/ 	.word	0x00000490


	//   ....[4]....
        /*0cbc*/ 	.word	0x00000880


	//   ....[5]....
        /*0cc0*/ 	.word	0x00001600


	//----- nvinfo : EIATTR_REG_RECONFIG
	.align		4
.L_28:
        /*0cc4*/ 	.byte	0x01, 0x54
	.zero		2


	//----- nvinfo : EIATTR_MBARRIER_INSTR_OFFSETS
	.align		4
        /*0cc8*/ 	.byte	0x04, 0x39
        /*0cca*/ 	.short	(.L_30 - .L_29)


	//   ....[0]....
.L_29:
        /*0ccc*/ 	.word	0x00000340
        /*0cd0*/ 	.word	0x000000ff
        /*0cd4*/ 	.word	0x00000000
        /*0cd8*/ 	.short	0x0100
        /*0cda*/ 	.byte	0x09
	.zero		1


	//   ....[1]....
        /*0cdc*/ 	.word	0x00000350
        /*0ce0*/ 	.word	0x000000ff
        /*0ce4*/ 	.word	0x00000048
        /*0ce8*/ 	.short	0x0100
        /*0cea*/ 	.byte	0x09
	.zero		1


	//   ....[2]....
        /*0cec*/ 	.word	0x00000360
        /*0cf0*/ 	.word	0x000000ff
        /*0cf4*/ 	.word	0x00000008
        /*0cf8*/ 	.short	0x0100
        /*0cfa*/ 	.byte	0x09
	.zero		1


	//   ....[3]....
        /*0cfc*/ 	.word	0x00000370
        /*0d00*/ 	.word	0x000000ff
        /*0d04*/ 	.word	0x00000050
        /*0d08*/ 	.short	0x0100
        /*0d0a*/ 	.byte	0x09
	.zero		1


	//   ....[4]....
        /*0d0c*/ 	.word	0x00000380
        /*0d10*/ 	.word	0x000000ff
        /*0d14*/ 	.word	0x00000010
        /*0d18*/ 	.short	0x0100
        /*0d1a*/ 	.byte	0x09
	.zero		1


	//   ....[5]....
        /*0d1c*/ 	.word	0x00000390
        /*0d20*/ 	.word	0x000000ff
        /*0d24*/ 	.word	0x00000058
        /*0d28*/ 	.short	0x0100
        /*0d2a*/ 	.byte	0x09
	.zero		1


	//   ....[6]....
        /*0d2c*/ 	.word	0x000003a0
        /*0d30*/ 	.word	0x000000ff
        /*0d34*/ 	.word	0x00000018
        /*0d38*/ 	.short	0x0100
        /*0d3a*/ 	.byte	0x09
	.zero		1


	//   ....[7]....
        /*0d3c*/ 	.word	0x000003b0
        /*0d40*/ 	.word	0x000000ff
        /*0d44*/ 	.word	0x00000060
        /*0d48*/ 	.short	0x0100
        /*0d4a*/ 	.byte	0x09
	.zero		1


	//   ....[8]....
        /*0d4c*/ 	.word	0x000003c0
        /*0d50*/ 	.word	0x000000ff
        /*0d54*/ 	.word	0x00000020
        /*0d58*/ 	.short	0x0100
        /*0d5a*/ 	.byte	0x09
	.zero		1


	//   ....[9]....
        /*0d5c*/ 	.word	0x000003d0
        /*0d60*/ 	.word	0x000000ff
        /*0d64*/ 	.word	0x00000068
        /*0d68*/ 	.short	0x0100
        /*0d6a*/ 	.byte	0x09
	.zero		1


	//   ....[10]....
        /*0d6c*/ 	.word	0x000003e0
        /*0d70*/ 	.word	0x000000ff
        /*0d74*/ 	.word	0x00000028
        /*0d78*/ 	.short	0x0100
        /*0d7a*/ 	.byte	0x09
	.zero		1


	//   ....[11]....
        /*0d7c*/ 	.word	0x000003f0
        /*0d80*/ 	.word	0x000000ff
        /*0d84*/ 	.word	0x00000070
        /*0d88*/ 	.short	0x0100
        /*0d8a*/ 	.byte	0x09
	.zero		1


	//   ....[12]....
        /*0d8c*/ 	.word	0x00000400
        /*0d90*/ 	.word	0x000000ff
        /*0d94*/ 	.word	0x00000030
        /*0d98*/ 	.short	0x0100
        /*0d9a*/ 	.byte	0x09
	.zero		1


	//   ....[13]....
        /*0d9c*/ 	.word	0x00000410
        /*0da0*/ 	.word	0x000000ff
        /*0da4*/ 	.word	0x00000078
        /*0da8*/ 	.short	0x0100
        /*0daa*/ 	.byte	0x09
	.zero		1


	//   ....[14]....
        /*0dac*/ 	.word	0x00000420
        /*0db0*/ 	.word	0x000000ff
        /*0db4*/ 	.word	0x00000038
        /*0db8*/ 	.short	0x0100
        /*0dba*/ 	.byte	0x09
	.zero		1


	//   ....[15]....
        /*0dbc*/ 	.word	0x00000430
        /*0dc0*/ 	.word	0x000000ff
        /*0dc4*/ 	.word	0x00000080
        /*0dc8*/ 	.short	0x0100
        /*0dca*/ 	.byte	0x09
	.zero		1


	//   ....[16]....
        /*0dcc*/ 	.word	0x00000440
        /*0dd0*/ 	.word	0x000000ff
        /*0dd4*/ 	.word	0x00000040
        /*0dd8*/ 	.short	0x0100
        /*0dda*/ 	.byte	0x09
	.zero		1


	//   ....[17]....
        /*0ddc*/ 	.word	0x00000450
        /*0de0*/ 	.word	0x000000ff
        /*0de4*/ 	.word	0x00000088
        /*0de8*/ 	.short	0x0100
        /*0dea*/ 	.byte	0x09
	.zero		1


	//   ....[18]....
        /*0dec*/ 	.word	0x00000800
        /*0df0*/ 	.word	0x000000ff
        /*0df4*/ 	.word	0x000000a0
        /*0df8*/ 	.short	0x0100
        /*0dfa*/ 	.byte	0x06
	.zero		1


	//   ....[19]....
        /*0dfc*/ 	.word	0x00000830
        /*0e00*/ 	.word	0x000000ff
        /*0e04*/ 	.word	0x000000a8
        /*0e08*/ 	.short	0x0100
        /*0e0a*/ 	.byte	0x06
	.zero		1


	//   ....[20]....
        /*0e0c*/ 	.word	0x00001e10
        /*0e10*/ 	.word	0x000000ff
        /*0e14*/ 	.word	0x00000000
        /*0e18*/ 	.short	0x010a
        /*0e1a*/ 	.byte	0x06
	.zero		1


	//   ....[21]....
        /*0e1c*/ 	.word	0x00001e50
        /*0e20*/ 	.word	0x000000ff
        /*0e24*/ 	.word	0x00000000
        /*0e28*/ 	.short	0x010a
        /*0e2a*/ 	.byte	0x06
	.zero		1


	//   ....[22]....
        /*0e2c*/ 	.word	0x00003060
        /*0e30*/ 	.word	0x000000ff
        /*0e34*/ 	.word	0x00000000
        /*0e38*/ 	.short	0x010a
        /*0e3a*/ 	.byte	0x09
	.zero		1


	//   ....[23]....
        /*0e3c*/ 	.word	0x000030a0
        /*0e40*/ 	.word	0x000000ff
        /*0e44*/ 	.word	0x00000000
        /*0e48*/ 	.short	0x010a
        /*0e4a*/ 	.byte	0x09
	.zero		1


	//   ....[24]....
        /*0e4c*/ 	.word	0x00004100
        /*0e50*/ 	.word	0x000000e5
        /*0e54*/ 	.word	0x00000000
        /*0e58*/ 	.short	0x0101
        /*0e5a*/ 	.byte	0x3f
	.zero		1


	//   ....[25]....
        /*0e5c*/ 	.word	0x000052f0
        /*0e60*/ 	.word	0x00000018
        /*0e64*/ 	.word	0x00000000
        /*0e68*/ 	.short	0x0101
        /*0e6a*/ 	.byte	0x3f
	.zero		1


	//   ....[26]....
        /*0e6c*/ 	.word	0x0000f520
        /*0e70*/ 	.word	0x0000000d
        /*0e74*/ 	.word	0x00000048
        /*0e78*/ 	.short	0x010a
        /*0e7a*/ 	.byte	0x3f
	.zero		1


	//   ....[27]....
        /*0e7c*/ 	.word	0x0000f8f0
        /*0e80*/ 	.word	0x00000005
        /*0e84*/ 	.word	0x000000a8
        /*0e88*/ 	.short	0x0101
        /*0e8a*/ 	.byte	0x3f
	.zero		1


	//   ....[28]....
        /*0e8c*/ 	.word	0x00010070
        /*0e90*/ 	.word	0x00000007
        /*0e94*/ 	.word	0x00000000
        /*0e98*/ 	.short	0x010a
        /*0e9a*/ 	.byte	0x3f
	.zero		1


	//   ....[29]....
        /*0e9c*/ 	.word	0x000100f0
        /*0ea0*/ 	.word	0x00000008
        /*0ea4*/ 	.word	0x00000000
        /*0ea8*/ 	.short	0x010a
        /*0eaa*/ 	.byte	0x3f
	.zero		1


	//   ....[30]....
        /*0eac*/ 	.word	0x00010180
        /*0eb0*/ 	.word	0x00000009
        /*0eb4*/ 	.word	0x00000000
        /*0eb8*/ 	.short	0x010a
        /*0eba*/ 	.byte	0x3f
	.zero		1


	//   ....[31]....
        /*0ebc*/ 	.word	0x00010210
        /*0ec0*/ 	.word	0x00000008
        /*0ec4*/ 	.word	0x00000000
        /*0ec8*/ 	.short	0x010a
        /*0eca*/ 	.byte	0x3f
	.zero		1


	//   ....[32]....
        /*0ecc*/ 	.word	0x000102a0
        /*0ed0*/ 	.word	0x00000009
        /*0ed4*/ 	.word	0x00000000
        /*0ed8*/ 	.short	0x010a
        /*0eda*/ 	.byte	0x3f
	.zero		1


	//   ....[33]....
        /*0edc*/ 	.word	0x00010330
        /*0ee0*/ 	.word	0x00000008
        /*0ee4*/ 	.word	0x00000000
        /*0ee8*/ 	.short	0x010a
        /*0eea*/ 	.byte	0x3f
	.zero		1


	//   ....[34]....
        /*0eec*/ 	.word	0x000103c0
        /*0ef0*/ 	.word	0x00000009
        /*0ef4*/ 	.word	0x00000000
        /*0ef8*/ 	.short	0x010a
        /*0efa*/ 	.byte	0x3f
	.zero		1


	//   ....[35]....
        /*0efc*/ 	.word	0x00010450
        /*0f00*/ 	.word	0x00000006
        /*0f04*/ 	.word	0x00000000
        /*0f08*/ 	.short	0x010a
        /*0f0a*/ 	.byte	0x3f
	.zero		1


	//   ....[36]....
        /*0f0c*/ 	.word	0x000104e0
        /*0f10*/ 	.word	0x00000003
        /*0f14*/ 	.word	0x00000000
        /*0f18*/ 	.short	0x010a
        /*0f1a*/ 	.byte	0x3f
	.zero		1


	//   ....[37]....
        /*0f1c*/ 	.word	0x00010550
        /*0f20*/ 	.word	0x00000003
        /*0f24*/ 	.word	0x00000000
        /*0f28*/ 	.short	0x010a
        /*0f2a*/ 	.byte	0x3f
	.zero		1


	//   ....[38]....
        /*0f2c*/ 	.word	0x000105c0
        /*0f30*/ 	.word	0x00000000
        /*0f34*/ 	.word	0x00000000
        /*0f38*/ 	.short	0x010a
        /*0f3a*/ 	.byte	0x3f
	.zero		1


	//   ....[39]....
        /*0f3c*/ 	.word	0x000106a0
        /*0f40*/ 	.word	0x0000000d
        /*0f44*/ 	.word	0x00000048
        /*0f48*/ 	.short	0x010a
        /*0f4a*/ 	.byte	0x3f
	.zero		1


	//   ....[40]....
        /*0f4c*/ 	.word	0x00010770
        /*0f50*/ 	.word	0x00000007
        /*0f54*/ 	.word	0x00000000
        /*0f58*/ 	.short	0x010a
        /*0f5a*/ 	.byte	0x3f
	.zero		1


	//   ....[41]....
        /*0f5c*/ 	.word	0x000107c0
        /*0f60*/ 	.word	0x00000008
        /*0f64*/ 	.word	0x00000000
        /*0f68*/ 	.short	0x010a
        /*0f6a*/ 	.byte	0x3f
	.zero		1


	//   ....[42]....
        /*0f6c*/ 	.word	0x00010810
        /*0f70*/ 	.word	0x00000009
        /*0f74*/ 	.word	0x00000000
        /*0f78*/ 	.short	0x010a
        /*0f7a*/ 	.byte	0x3f
	.zero		1


	//   ....[43]....
        /*0f7c*/ 	.word	0x00010860
        /*0f80*/ 	.word	0x00000008
        /*0f84*/ 	.word	0x00000000
        /*0f88*/ 	.short	0x010a
        /*0f8a*/ 	.byte	0x3f
	.zero		1


	//   ....[44]....
        /*0f8c*/ 	.word	0x000108b0
        /*0f90*/ 	.word	0x00000009
        /*0f94*/ 	.word	0x00000000
        /*0f98*/ 	.short	0x010a
        /*0f9a*/ 	.byte	0x3f
	.zero		1


	//   ....[45]....
        /*0f9c*/ 	.word	0x00010900
        /*0fa0*/ 	.word	0x00000008
        /*0fa4*/ 	.word	0x00000000
        /*0fa8*/ 	.short	0x010a
        /*0faa*/ 	.byte	0x3f
	.zero		1


	//   ....[46]....
        /*0fac*/ 	.word	0x00010950
        /*0fb0*/ 	.word	0x00000009
        /*0fb4*/ 	.word	0x00000000
        /*0fb8*/ 	.short	0x010a
        /*0fba*/ 	.byte	0x3f
	.zero		1


	//   ....[47]....
        /*0fbc*/ 	.word	0x000109a0
        /*0fc0*/ 	.word	0x00000006
        /*0fc4*/ 	.word	0x00000000
        /*0fc8*/ 	.short	0x010a
        /*0fca*/ 	.byte	0x3f
	.zero		1


	//----- nvinfo : EIATTR_NUM_MBARRIERS
	.align		4
.L_30:
        /*0fcc*/ 	.byte	0x03, 0x38
        /*0fce*/ 	.short	0x0014


	//----- nvinfo : EIATTR_EXIT_INSTR_OFFSETS
	.align		4
        /*0fd0*/ 	.byte	0x04, 0x1c
        /*0fd2*/ 	.short	(.L_32 - .L_31)


	//   ....[0]....
.L_31:
        /*0fd4*/ 	.word	0x00000a10


	//   ....[1]....
        /*0fd8*/ 	.word	0x000012a0


	//   ....[2]....
        /*0fdc*/ 	.word	0x0000ec10


	//   ....[3]....
        /*0fe0*/ 	.word	0x0000f1a0


	//   ....[4]....
        /*0fe4*/ 	.word	0x00010530


	//----- nvinfo : EIATTR_MAX_THREADS
	.align		4
.L_32:
        /*0fe8*/ 	.byte	0x04, 0x05
        /*0fea*/ 	.short	(.L_34 - .L_33)
.L_33:
        /*0fec*/ 	.word	0x00000180
        /*0ff0*/ 	.word	0x00000001
        /*0ff4*/ 	.word	0x00000001


	//----- nvinfo : EIATTR_CRS_STACK_SIZE
	.align		4
.L_34:
        /*0ff8*/ 	.byte	0x04, 0x1e
        /*0ffa*/ 	.short	(.L_36 - .L_35)
.L_35:
        /*0ffc*/ 	.word	0x00000000


	//----- nvinfo : EIATTR_CBANK_PARAM_SIZE
	.align		4
.L_36:
        /*1000*/ 	.byte	0x03, 0x19
        /*1002*/ 	.short	0x0470


	//----- nvinfo : EIATTR_PARAM_CBANK
	.align		4
        /*1004*/ 	.byte	0x04, 0x0a
        /*1006*/ 	.short	(.L_38 - .L_37)
	.align		4
.L_37:
        /*1008*/ 	.word	index@(.nv.constant0._ZN7cutlass13device_kernelINS_4gemm6kernel13GemmUniversalIN4cute5tupleIJiiiiEEENS1_10collective13CollectiveMmaINS1_37MainloopSm90TmaGmmaWarpSpecializedFP8ILi9ENS5_IJNS4_1CILi1EEENSA_ILi8EEESB_EEENS1_35KernelTmaWarpSpecializedCooperativeEEENS5_IJNSA_ILi128EEENSA_ILi256EEENSA_ILi64EEEEEENS_12float_e5m2_tENS5_IJlSB_lEEESK_SL_NS4_8TiledMMAINS4_8MMA_AtomIJNS4_4SM904GMMA31MMA_64x256x32_F32E5M2E5M2_SS_TNILNSP_7ScaleInE1ELSR_1EEEEEENS4_6LayoutINS5_IJNSA_ILi2EEESB_SB_EEENS5_IJSB_NSA_ILi0EEESX_EEEEENS5_IJNS4_10UnderscoreES10_S10_EEEEENS4_23SM90_TMA_LOAD_MULTICASTENS4_14ComposedLayoutINS4_7SwizzleILi2ELi4ELi3EEENS4_18smem_ptr_flag_bitsILi8EEENSU_INS5_IJSC_SI_EEENS5_IJSI_SB_EEEEEEEvNS4_8identityENS4_13SM90_TMA_LOADES1C_vS1D_EENS_8epilogue10collective6detail29Sm90TmaWarpSpecializedAdapterINS1H_15DefaultEpilogueISK_SL_SL_NS1G_6thread17LinearCombinationISK_Li1EffLNS1L_9ScaleType4KindE0ELNS_15FloatRoundStyleE2ESK_EENS1_15EpilogueDefaultEEEEEvvEEEEvNT_6ParamsE)
        /*100c*/ 	.short	0x0210
        /*100e*/ 	.short	0x0470


	//----- nvinfo : EIATTR_SW_WAR
	.align		4
.L_38:
        /*1010*/ 	.byte	0x04, 0x36
        /*1012*/ 	.short	(.L_40 - .L_39)
.L_39:
        /*1014*/ 	.word	0x00000008
.L_40:


//--------------------- .nv.callgraph             --------------------------
	.section	.nv.callgraph,"",@"SHT_CUDA_CALLGRAPH"
	.align	4
	.sectionentsize	8
	.align		4
        /*0000*/ 	.word	0x00000000
	.align		4
        /*0004*/ 	.word	0xffffffff
	.align		4
        /*0008*/ 	.word	0x00000000
	.align		4
        /*000c*/ 	.word	0xfffffffe
	.align		4
        /*0010*/ 	.word	0x00000000
	.align		4
        /*0014*/ 	.word	0xfffffffd
	.align		4
        /*0018*/ 	.word	0x00000000
	.align		4
        /*001c*/ 	.word	0xfffffffc


//--------------------- .nv.constant4             --------------------------
	.section	.nv.constant4,"a",@progbits
	.align	8
	.align		8
.nv.constant4:
        /*0000*/ 	.dword	_ZN40_INTERNAL_efffa737_4_k_cu_c29ac971_259544cuda3std3__45__cpo5beginE
	.align		8
        /*0008*/ 	.dword	_ZN40_INTERNAL_efffa737_4_k_cu_c29ac971_259544cuda3std3__45__cpo3endE
	.align		8
        /*0010*/ 	.dword	_ZN40_INTERNAL_efffa737_4_k_cu_c29ac971_259544cuda3std3__45__cpo6cbeginE
	.align		8
        /*0018*/ 	.dword	_ZN40_INTERNAL_efffa737_4_k_cu_c29ac971_259544cuda3std3__45__cpo4cendE
	.align		8
        /*0020*/ 	.dword	_ZN40_INTERNAL_efffa737_4_k_cu_c29ac971_259544cuda3std3__442_GLOBAL__N__efffa737_4_k_cu_c29ac971_259546ignoreE
	.align		8
        /*0028*/ 	.dword	_ZN40_INTERNAL_efffa737_4_k_cu_c29ac971_259544cuda3std3__419piecewise_constructE
	.align		8
        /*0030*/ 	.dword	_ZN40_INTERNAL_efffa737_4_k_cu_c29ac971_259544cuda3std3__48in_placeE
	.align		8
        /*0038*/ 	.dword	_ZN40_INTERNAL_efffa737_4_k_cu_c29ac971_259544cuda3std6ranges3__45__cpo4swapE
	.align		8
        /*0040*/ 	.dword	_ZN40_INTERNAL_efffa737_4_k_cu_c29ac971_259544cuda3std6ranges3__45__cpo9iter_moveE
	.align		8
        /*0048*/ 	.dword	_ZN40_INTERNAL_efffa737_4_k_cu_c29ac971_259544cute7productE
	.align		8
        /*0050*/ 	.dword	_ZN40_INTERNAL_efffa737_4_k_cu_c29ac971_259544cute1_E


//--------------------- .text._ZN7cutlass13device_kernelINS_4gemm6kernel13GemmUniversalIN4cute5tupleIJiiiiEEENS1_10collective13CollectiveMmaINS1_37MainloopSm90TmaGmmaWarpSpecializedFP8ILi9ENS5_IJNS4_1CILi1EEENSA_ILi8EEESB_EEENS1_35KernelTmaWarpSpecializedCooperativeEEENS5_IJNSA_ILi128EEENSA_ILi256EEENSA_ILi64EEEEEENS_12float_e5m2_tENS5_IJlSB_lEEESK_SL_NS4_8TiledMMAINS4_8MMA_AtomIJNS4_4SM904GMMA31MMA_64x256x32_F32E5M2E5M2_SS_TNILNSP_7ScaleInE1ELSR_1EEEEEENS4_6LayoutINS5_IJNSA_ILi2EEESB_SB_EEENS5_IJSB_NSA_ILi0EEESX_EEEEENS5_IJNS4_10UnderscoreES10_S10_EEEEENS4_23SM90_TMA_LOAD_MULTICASTENS4_14ComposedLayoutINS4_7SwizzleILi2ELi4ELi3EEENS4_18smem_ptr_flag_bitsILi8EEENSU_INS5_IJSC_SI_EEENS5_IJSI_SB_EEEEEEEvNS4_8identityENS4_13SM90_TMA_LOADES1C_vS1D_EENS_8epilogue10collective6detail29Sm90TmaWarpSpecializedAdapterINS1H_15DefaultEpilogueISK_SL_SL_NS1G_6thread17LinearCombinationISK_Li1EffLNS1L_9ScaleType4KindE0ELNS_15FloatRoundStyleE2ESK_EENS1_15EpilogueDefaultEEEEEvvEEEEvNT_6ParamsE --------------------------
	.section	.text._ZN7cutlass13device_kernelINS_4gemm6kernel13GemmUniversalIN4cute5tupleIJiiiiEEENS1_10collective13CollectiveMmaINS1_37MainloopSm90TmaGmmaWarpSpecializedFP8ILi9ENS5_IJNS4_1CILi1EEENSA_ILi8EEESB_EEENS1_35KernelTmaWarpSpecializedCooperativeEEENS5_IJNSA_ILi128EEENSA_ILi256EEENSA_ILi64EEEEEENS_12float_e5m2_tENS5_IJlSB_lEEESK_SL_NS4_8TiledMMAINS4_8MMA_AtomIJNS4_4SM904GMMA31MMA_64x256x32_F32E5M2E5M2_SS_TNILNSP_7ScaleInE1ELSR_1EEEEEENS4_6LayoutINS5_IJNSA_ILi2EEESB_SB_EEENS5_IJSB_NSA_ILi0EEESX_EEEEENS5_IJNS4_10UnderscoreES10_S10_EEEEENS4_23SM90_TMA_LOAD_MULTICASTENS4_14ComposedLayoutINS4_7SwizzleILi2ELi4ELi3EEENS4_18smem_ptr_flag_bitsILi8EEENSU_INS5_IJSC_SI_EEENS5_IJSI_SB_EEEEEEEvNS4_8identityENS4_13SM90_TMA_LOADES1C_vS1D_EENS_8epilogue10collective6detail29Sm90TmaWarpSpecializedAdapterINS1H_15DefaultEpilogueISK_SL_SL_NS1G_6thread17LinearCombinationISK_Li1EffLNS1L_9ScaleType4KindE0ELNS_15FloatRoundStyleE2ESK_EENS1_15EpilogueDefaultEEEEEvvEEEEvNT_6ParamsE,"ax",@progbits
	.align	128
.text._ZN7cutlass13device_kernelINS_4gemm6kernel13GemmUniversalIN4cute5tupleIJiiiiEEENS1_10collective13CollectiveMmaINS1_37MainloopSm90TmaGmmaWarpSpecializedFP8ILi9ENS5_IJNS4_1CILi1EEENSA_ILi8EEESB_EEENS1_35KernelTmaWarpSpecializedCooperativeEEENS5_IJNSA_ILi128EEENSA_ILi256EEENSA_ILi64EEEEEENS_12float_e5m2_tENS5_IJlSB_lEEESK_SL_NS4_8TiledMMAINS4_8MMA_AtomIJNS4_4SM904GMMA31MMA_64x256x32_F32E5M2E5M2_SS_TNILNSP_7ScaleInE1ELSR_1EEEEEENS4_6LayoutINS5_IJNSA_ILi2EEESB_SB_EEENS5_IJSB_NSA_ILi0EEESX_EEEEENS5_IJNS4_10UnderscoreES10_S10_EEEEENS4_23SM90_TMA_LOAD_MULTICASTENS4_14ComposedLayoutINS4_7SwizzleILi2ELi4ELi3EEENS4_18smem_ptr_flag_bitsILi8EEENSU_INS5_IJSC_SI_EEENS5_IJSI_SB_EEEEEEEvNS4_8identityENS4_13SM90_TMA_LOADES1C_vS1D_EENS_8epilogue10collective6detail29Sm90TmaWarpSpecializedAdapterINS1H_15DefaultEpilogueISK_SL_SL_NS1G_6thread17LinearCombinationISK_Li1EffLNS1L_9ScaleType4KindE0ELNS_15FloatRoundStyleE2ESK_EENS1_15EpilogueDefaultEEEEEvvEEEEvNT_6ParamsE:
        .type           _ZN7cutlass13device_kernelINS_4gemm6kernel13GemmUniversalIN4cute5tupleIJiiiiEEENS1_10collective13CollectiveMmaINS1_37MainloopSm90TmaGmmaWarpSpecializedFP8ILi9ENS5_IJNS4_1CILi1EEENSA_ILi8EEESB_EEENS1_35KernelTmaWarpSpecializedCooperativeEEENS5_IJNSA_ILi128EEENSA_ILi256EEENSA_ILi64EEEEEENS_12float_e5m2_tENS5_IJlSB_lEEESK_SL_NS4_8TiledMMAINS4_8MMA_AtomIJNS4_4SM904GMMA31MMA_64x256x32_F32E5M2E5M2_SS_TNILNSP_7ScaleInE1ELSR_1EEEEEENS4_6LayoutINS5_IJNSA_ILi2EEESB_SB_EEENS5_IJSB_NSA_ILi0EEESX_EEEEENS5_IJNS4_10UnderscoreES10_S10_EEEEENS4_23SM90_TMA_LOAD_MULTICASTENS4_14ComposedLayoutINS4_7SwizzleILi2ELi4ELi3EEENS4_18smem_ptr_flag_bitsILi8EEENSU_INS5_IJSC_SI_EEENS5_IJSI_SB_EEEEEEEvNS4_8identityENS4_13SM90_TMA_LOADES1C_vS1D_EENS_8epilogue10collective6detail29Sm90TmaWarpSpecializedAdapterINS1H_15DefaultEpilogueISK_SL_SL_NS1G_6thread17LinearCombinationISK_Li1EffLNS1L_9ScaleType4KindE0ELNS_15FloatRoundStyleE2ESK_EENS1_15EpilogueDefaultEEEEEvvEEEEvNT_6ParamsE,@function
        .size           _ZN7cutlass13device_kernelINS_4gemm6kernel13GemmUniversalIN4cute5tupleIJiiiiEEENS1_10collective13CollectiveMmaINS1_37MainloopSm90TmaGmmaWarpSpecializedFP8ILi9ENS5_IJNS4_1CILi1EEENSA_ILi8EEESB_EEENS1_35KernelTmaWarpSpecializedCooperativeEEENS5_IJNSA_ILi128EEENSA_ILi256EEENSA_ILi64EEEEEENS_12float_e5m2_tENS5_IJlSB_lEEESK_SL_NS4_8TiledMMAINS4_8MMA_AtomIJNS4_4SM904GMMA31MMA_64x256x32_F32E5M2E5M2_SS_TNILNSP_7ScaleInE1ELSR_1EEEEEENS4_6LayoutINS5_IJNSA_ILi2EEESB_SB_EEENS5_IJSB_NSA_ILi0EEESX_EEEEENS5_IJNS4_10UnderscoreES10_S10_EEEEENS4_23SM90_TMA_LOAD_MULTICASTENS4_14ComposedLayoutINS4_7SwizzleILi2ELi4ELi3EEENS4_18smem_ptr_flag_bitsILi8EEENSU_INS5_IJSC_SI_EEENS5_IJSI_SB_EEEEEEEvNS4_8identityENS4_13SM90_TMA_LOADES1C_vS1D_EENS_8epilogue10collective6detail29Sm90TmaWarpSpecializedAdapterINS1H_15DefaultEpilogueISK_SL_SL_NS1G_6thread17LinearCombinationISK_Li1EffLNS1L_9ScaleType4KindE0ELNS_15FloatRoundStyleE2ESK_EENS1_15EpilogueDefaultEEEEEvvEEEEvNT_6ParamsE,(.L_x_345 - _ZN7cutlass13device_kernelINS_4gemm6kernel13GemmUniversalIN4cute5tupleIJiiiiEEENS1_10collective13CollectiveMmaINS1_37MainloopSm90TmaGmmaWarpSpecializedFP8ILi9ENS5_IJNS4_1CILi1EEENSA_ILi8EEESB_EEENS1_35KernelTmaWarpSpecializedCooperativeEEENS5_IJNSA_ILi128EEENSA_ILi256EEENSA_ILi64EEEEEENS_12float_e5m2_tENS5_IJlSB_lEEESK_SL_NS4_8TiledMMAINS4_8MMA_AtomIJNS4_4SM904GMMA31MMA_64x256x32_F32E5M2E5M2_SS_TNILNSP_7ScaleInE1ELSR_1EEEEEENS4_6LayoutINS5_IJNSA_ILi2EEESB_SB_EEENS5_IJSB_NSA_ILi0EEESX_EEEEENS5_IJNS4_10UnderscoreES10_S10_EEEEENS4_23SM90_TMA_LOAD_MULTICASTENS4_14ComposedLayoutINS4_7SwizzleILi2ELi4ELi3EEENS4_18smem_ptr_flag_bitsILi8EEENSU_INS5_IJSC_SI_EEENS5_IJSI_SB_EEEEEEEvNS4_8identityENS4_13SM90_TMA_LOADES1C_vS1D_EENS_8epilogue10collective6detail29Sm90TmaWarpSpecializedAdapterINS1H_15DefaultEpilogueISK_SL_SL_NS1G_6thread17LinearCombinationISK_Li1EffLNS1L_9ScaleType4KindE0ELNS_15FloatRoundStyleE2ESK_EENS1_15EpilogueDefaultEEEEEvvEEEEvNT_6ParamsE)
        .other          _ZN7cutlass13device_kernelINS_4gemm6kernel13GemmUniversalIN4cute5tupleIJiiiiEEENS1_10collective13CollectiveMmaINS1_37MainloopSm90TmaGmmaWarpSpecializedFP8ILi9ENS5_IJNS4_1CILi1EEENSA_ILi8EEESB_EEENS1_35KernelTmaWarpSpecializedCooperativeEEENS5_IJNSA_ILi128EEENSA_ILi256EEENSA_ILi64EEEEEENS_12float_e5m2_tENS5_IJlSB_lEEESK_SL_NS4_8TiledMMAINS4_8MMA_AtomIJNS4_4SM904GMMA31MMA_64x256x32_F32E5M2E5M2_SS_TNILNSP_7ScaleInE1ELSR_1EEEEEENS4_6LayoutINS5_IJNSA_ILi2EEESB_SB_EEENS5_IJSB_NSA_ILi0EEESX_EEEEENS5_IJNS4_10UnderscoreES10_S10_EEEEENS4_23SM90_TMA_LOAD_MULTICASTENS4_14ComposedLayoutINS4_7SwizzleILi2ELi4ELi3EEENS4_18smem_ptr_flag_bitsILi8EEENSU_INS5_IJSC_SI_EEENS5_IJSI_SB_EEEEEEEvNS4_8identityENS4_13SM90_TMA_LOADES1C_vS1D_EENS_8epilogue10collective6detail29Sm90TmaWarpSpecializedAdapterINS1H_15DefaultEpilogueISK_SL_SL_NS1G_6thread17LinearCombinationISK_Li1EffLNS1L_9ScaleType4KindE0ELNS_15FloatRoundStyleE2ESK_EENS1_15EpilogueDefaultEEEEEvvEEEEvNT_6ParamsE,@"STO_CUDA_ENTRY STV_DEFAULT"
_ZN7cutlass13device_kernelINS_4gemm6kernel13GemmUniversalIN4cute5tupleIJiiiiEEENS1_10collective13CollectiveMmaINS1_37MainloopSm90TmaGmmaWarpSpecializedFP8ILi9ENS5_IJNS4_1CILi1EEENSA_ILi8EEESB_EEENS1_35KernelTmaWarpSpecializedCooperativeEEENS5_IJNSA_ILi128EEENSA_ILi256EEENSA_ILi64EEEEEENS_12float_e5m2_tENS5_IJlSB_lEEESK_SL_NS4_8TiledMMAINS4_8MMA_AtomIJNS4_4SM904GMMA31MMA_64x256x32_F32E5M2E5M2_SS_TNILNSP_7ScaleInE1ELSR_1EEEEEENS4_6LayoutINS5_IJNSA_ILi2EEESB_SB_EEENS5_IJSB_NSA_ILi0EEESX_EEEEENS5_IJNS4_10UnderscoreES10_S10_EEEEENS4_23SM90_TMA_LOAD_MULTICASTENS4_14ComposedLayoutINS4_7SwizzleILi2ELi4ELi3EEENS4_18smem_ptr_flag_bitsILi8EEENSU_INS5_IJSC_SI_EEENS5_IJSI_SB_EEEEEEEvNS4_8identityENS4_13SM90_TMA_LOADES1C_vS1D_EENS_8epilogue10collective6detail29Sm90TmaWarpSpecializedAdapterINS1H_15DefaultEpilogueISK_SL_SL_NS1G_6thread17LinearCombinationISK_Li1EffLNS1L_9ScaleType4KindE0ELNS_15FloatRoundStyleE2ESK_EENS1_15EpilogueDefaultEEEEEvvEEEEvNT_6ParamsE:
[----:B------:R-:W0:Y:S02]  /*0000*/  LDC R1, c[0x0][0x28] ;  /* 0x00000a00ff017b82 */ /* 0x000e240000000800 */
[----:B0-----:R-:W-:Y:S01]  /*0010*/  VIADD R1, R1, 0xffffff00 ;  /* 0xffffff0001017836 */ /* 0x001fe20000000000 */
[----:B------:R-:W0:Y:S01]  /*0020*/  S2R R5, SR_TID.X ;  /* 0x0000000000057919 */ /* 0x000e220000002100 */
[----:B------:R-:W-:Y:S01]  /*0030*/  ELECT P0, URZ, PT ;  /* 0x00000000003f782f */ /* 0x000fe20003800000 */
[----:B------:R-:W-:Y:S01]  /*0040*/  BSSY B0, `(.L_x_0) ;  /* 0x0000015000007945 */ /* 0x000fe20003800000 */
[--C-:B0-----:R-:W-:Y:S02]  /*0050*/  SHF.R.U32.HI R0, RZ, 0x5, R5.reuse ;  /* 0x00000005ff007819 */ /* 0x101fe40000011605 */
[----:B------:R-:W-:-:S03]  /*0060*/  SHF.R.U32.HI R2, RZ, 0x7, R5 ;  /* 0x00000007ff027819 */ /* 0x000fc60000011605 */
[----:B------:R-:W0:Y:S04]  /*0070*/  SHFL.IDX PT, R3, R0, RZ, 0x1f ;  /* 0x00001fff00037589 */ /* 0x000e2800000e0000 */
[----:B------:R-:W1:Y:S01]  /*0080*/  SHFL.IDX PT, R2, R2, RZ, 0x1f ;  /* 0x00001fff02027589 */ /* 0x000e6200000e0000 */
[----:B0-----:R-:W-:Y:S02]  /*0090*/  R2UR UR4, R3 ;  /* 0x00000000030472ca */ /* 0x001fe400000e0000 */
[----:B-1----:R-:W-:-:S11]  /*00a0*/  R2UR UR6, R2 ;  /* 0x00000000020672ca */ /* 0x002fd600000e0000 */
[----:B------:R-:W-:Y:S02]  /*00b0*/  USHF.R.S32.HI UR5, URZ, 0x1f, UR4 ;  /* 0x0000001f3f057899 */ /* 0x000fe40008011404 */
[----:B------:R-:W-:Y:S02]  /*00c0*/  ISETP.NE.OR P0, PT, RZ, UR4, !P0 ;  /* 0x00000004ff007c0c */ /* 0x000fe4000c705670 */
[----:B------:R-:W-:-:S04]  /*00d0*/  ULEA.HI UR5, UR5, UR4, URZ, 0x2 ;  /* 0x0000000405057291 */ /* 0x000fc8000f8f103f */
[----:B------:R-:W-:-:S04]  /*00e0*/  ULOP3.LUT UR5, UR5, 0xfffffffc, URZ, 0xc0, !UPT ;  /* 0xfffffffc05057892 */ /* 0x000fc8000f8ec03f */
[----:B------:R-:W-:-:S03]  /*00f0*/  UIADD3 UR8, UR4, -UR5, URZ ;  /* 0x8000000504087290 */ /* 0x000fc6000fffe03f */
[----:B------:R-:W-:Y:S09]  /*0100*/  @P0 BRA `(.L_x_1) ;  /* 0x0000000000200947 */ /* 0x000ff20003800000 */
[----:B------:R-:W-:Y:S02]  /*0110*/  ULDC.64 UR4, c[0x0][0x198] ;  /* 0x0000660000047ab9 */ /* 0x000fe40000000a00 */
[----:B------:R-:W-:Y:S02]  /*0120*/  UIADD3 UR10, UP0, UR4, 0xf0, URZ ;  /* 0x000000f0040a7890 */ /* 0x000fe4000ff1e03f */
[----:B------:R-:W-:Y:S02]  /*0130*/  UIADD3 UR4, UP1, UR4, 0x1f0, URZ ;  /* 0x000001f004047890 */ /* 0x000fe4000ff3e03f */
[----:B------:R-:W-:Y:S02]  /*0140*/  UIADD3.X UR11, URZ, UR5, URZ, UP0, !UPT ;  /* 0x000000053f0b7290 */ /* 0x000fe400087fe43f */
[----:B------:R-:W-:-:S07]  /*0150*/  UIADD3.X UR5, URZ, UR5, URZ, UP1, !UPT ;  /* 0x000000053f057290 */ /* 0x000fce0008ffe43f */
[----:B------:R0:W-:Y:S02]  /*0160*/  UTMACCTL.PF [UR10] ;  /* 0x000000000a0079b9 */ /* 0x0001e40008040000 */
[----:B------:R0:W-:Y:S02]  /*0170*/  UTMACCTL.PF [UR4] ;  /* 0x00000000040079b9 */ /* 0x0001e40008040000 */
[----:B0-----:R-:W-:Y:S01]  /*0180*/  NOP ;  /* 0x0000000000007918 */ /* 0x001fe20000000000 */
.L_x_1:
[----:B------:R-:W-:Y:S05]  /*0190*/  BSYNC B0 ;  /* 0x0000000000007941 */ /* 0x000fea0003800000 */
.L_x_0:
[----:B------:R-:W0:Y:S01]  /*01a0*/  SHFL.IDX PT, R3, R0, RZ, 0x1f ;  /* 0x00001fff00037589 */ /* 0x000e2200000e0000 */
[----:B------:R-:W-:Y:S01]  /*01b0*/  UISETP.NE.AND UP0, UPT, UR8, 0x3, UPT ;  /* 0x000000030800788c */ /* 0x000fe2000bf05270 */
[----:B------:R-:W-:Y:S01]  /*01c0*/  ISETP.NE.AND P2, PT, RZ, UR6, PT ;  /* 0x00000006ff007c0c */ /* 0x000fe2000bf45270 */
[----:B------:R-:W-:Y:S02]  /*01d0*/  UIADD3 UR10, UR6, -0x1, URZ ;  /* 0xffffffff060a7890 */ /* 0x000fe4000fffe03f */
[----:B------:R-:W-:Y:S02]  /*01e0*/  UISETP.EQ.OR UP0, UPT, UR8, URZ, !UP0 ;  /* 0x0000003f0800728c */ /* 0x000fe4000c702670 */
[----:B------:R-:W-:Y:S02]  /*01f0*/  UISETP.GE.U32.AND UP1, UPT, UR10, 0x2, UPT ;  /* 0x000000020a00788c */ /* 0x000fe4000bf26070 */
[----:B------:R-:W-:-:S04]  /*0200*/  UISETP.EQ.AND UP0, UPT, UR6, URZ, UP0 ;  /* 0x0000003f0600728c */ /* 0x000fc80008702270 */
[----:B------:R-:W-:-:S04]  /*0210*/  USEL UR13, URZ, 0x1, !UP0 ;  /* 0x000000013f0d7887 */ /* 0x000fc8000c000000 */
[----:B------:R-:W-:Y:S01]  /*0220*/  USEL UR13, UR13, 0x2, UP1 ;  /* 0x000000020d0d7887 */ /* 0x000fe20008800000 */
[----:B0-----:R-:W-:-:S13]  /*0230*/  ISETP.NE.AND P0, PT, R3, RZ, PT ;  /* 0x000000ff0300720c */ /* 0x001fda0003f05270 */
[----:B------:R-:W-:Y:S05]  /*0240*/  @P0 BRA `(.L_x_2) ;  /* 0x00000000008c0947 */ /* 0x000fea0003800000 */
[----:B------:R-:W-:Y:S01]  /*0250*/  ELECT P0, URZ, PT ;  /* 0x00000000003f782f */ /* 0x000fe20003800000 */
[----:B------:R-:W-:-:S12]  /*0260*/  BSSY B0, `(.L_x_2) ;  /* 0x0000021000007945 */ /* 0x000fd80003800000 */
[----:B------:R-:W-:Y:S05]  /*0270*/  @!P0 BRA `(.L_x_3) ;  /* 0x00000000007c8947 */ /* 0x000fea0003800000 */
[----:B------:R-:W0:Y:S01]  /*0280*/  S2UR UR9, SR_CgaCtaId ;  /* 0x00000000000979c3 */ /* 0x000e220000008800 */
[----:B------:R-:W-:Y:S01]  /*0290*/  UMOV UR4, 0x400 ;  /* 0x0000040000047882 */ /* 0x000fe20000000000 */
[----:B------:R-:W-:Y:S01]  /*02a0*/  UMOV UR5, 0x1 ;  /* 0x0000000100057882 */ /* 0x000fe20000000000 */
[----:B------:R-:W-:Y:S02]  /*02b0*/  UMOV UR6, 0x10 ;  /* 0x0000001000067882 */ /* 0x000fe40000000000 */
[----:B------:R-:W-:-:S04]  /*02c0*/  UIADD3 UR6, -UR6, 0x100000, URZ ;  /* 0x0010000006067890 */ /* 0x000fc8000fffe13f */
[----:B------:R-:W-:Y:S02]  /*02d0*/  USHF.L.U32 UR7, UR6, 0xb, URZ ;  /* 0x0000000b06077899 */ /* 0x000fe4000800063f */
[----:B------:R-:W-:Y:S02]  /*02e0*/  USHF.L.U32 UR6, UR6, 0x1, URZ ;  /* 0x0000000106067899 */ /* 0x000fe4000800063f */
[----:B0-----:R-:W-:Y:S02]  /*02f0*/  ULEA UR9, UR9, UR4, 0x18 ;  /* 0x0000000409097291 */ /* 0x001fe4000f8ec03f */
[----:B------:R-:W-:-:S04]  /*0300*/  UIADD3 UR4, -UR5, 0x100000, URZ ;  /* 0x0010000005047890 */ /* 0x000fc8000fffe13f */
[----:B------:R-:W-:Y:S02]  /*0310*/  USHF.L.U32 UR5, UR4, 0xb, URZ ;  /* 0x0000000b04057899 */ /* 0x000fe4000800063f */
[----:B------:R-:W-:Y:S01]  /*0320*/  USHF.L.U32 UR4, UR4, 0x1, URZ ;  /* 0x0000000104047899 */ /* 0x000fe2000800063f */
[----:B------:R-:W0:Y:S11]  /*0330*/  FENCE.VIEW.ASYNC.S ;  /* 0x00000000000073c6 */ /* 0x000e360000000000 */
[----:B0-----:R0:W1:Y:S01]  /*0340*/  SYNCS.EXCH.64 URZ, [UR9], UR4 ;  /* 0x00000004093f75b2 */ /* 0x0010620008000100 */
[----:B------:R0:W2:Y:S01]  /*0350*/  SYNCS.EXCH.64 URZ, [UR9+0x48], UR6 ;  /* 0x00004806093f75b2 */ /* 0x0000a20008000100 */
[----:B------:R0:W3:Y:S01]  /*0360*/  SYNCS.EXCH.64 URZ, [UR9+0x8], UR4 ;  /* 0x00000804093f75b2 */ /* 0x0000e20008000100 */
[----:B------:R0:W4:Y:S01]  /*0370*/  SYNCS.EXCH.64 URZ, [UR9+0x50], UR6 ;  /* 0x00005006093f75b2 */ /* 0x0001220008000100 */
[----:B------:R0:W0:Y:S01]  /*0380*/  SYNCS.EXCH.64 URZ, [UR9+0x10], UR4 ;  /* 0x00001004093f75b2 */ /* 0x0000220008000100 */
        /* <DEDUP_REMOVED lines=13> */
[----:B------:R-:W-:Y:S01]  /*0460*/  NOP ;  /* 0x0000000000007918 */ /* 0x000fe20000000000 */
.L_x_3:
[----:B0-----:R-:W-:Y:S05]  /*0470*/  BSYNC B0 ;  /* 0x0000000000007941 */ /* 0x001fea0003800000 */
.L_x_2:
[----:B------:R-:W-:Y:S01]  /*0480*/  SHF.R.S32.HI R4, RZ, 0x1f, R5 ;  /* 0x0000001fff047819 */ /* 0x000fe20000011405 */
[----:B------:R-:W0:Y:S01]  /*0490*/  SHFL.IDX PT, R0, R0, RZ, 0x1f ;  /* 0x00001fff00007589 */ /* 0x000e2200000e0000 */
[----:B------:R-:W-:Y:S01]  /*04a0*/  ELECT P0, URZ, PT ;  /* 0x00000000003f782f */ /* 0x000fe20003800000 */
[----:B------:R-:W5:Y:S01]  /*04b0*/  S2UR UR9, SR_CTAID.X ;  /* 0x00000000000979c3 */ /* 0x000f620000002500 */
[----:B------:R-:W-:Y:S01]  /*04c0*/  LEA.HI R4, R4, R5, RZ, 0x7 ;  /* 0x0000000504047211 */ /* 0x000fe200078f38ff */
[----:B------:R-:W1:Y:S01]  /*04d0*/  S2R R2, SR_CTAID.Y ;  /* 0x0000000000027919 */ /* 0x000e620000002600 */
[----:B------:R-:W-:Y:S01]  /*04e0*/  SHF.R.S32.HI R6, RZ, 0x1f, R3 ;  /* 0x0000001fff067819 */ /* 0x000fe20000011403 */
[----:B------:R-:W-:Y:S01]  /*04f0*/  ULDC UR4, c[0x0][0x154] ;  /* 0x0000550000047ab9 */ /* 0x000fe20000000800 */
[----:B------:R-:W-:Y:S01]  /*0500*/  LOP3.LUT R4, R4, 0xffffff80, RZ, 0xc0, !PT ;  /* 0xffffff8004047812 */ /* 0x000fe200078ec0ff */
[----:B------:R-:W-:Y:S01]  /*0510*/  NOP ;  /* 0x0000000000007918 */ /* 0x000fe20000000000 */
[----:B------:R-:W-:Y:S01]  /*0520*/  LEA.HI R6, R6, R3, RZ, 0x2 ;  /* 0x0000000306067211 */ /* 0x000fe200078f10ff */
[----:B------:R-:W2:Y:S01]  /*0530*/  LDC R11, c[0x0][0x148] ;  /* 0x00005200ff0b7b82 */ /* 0x000ea20000000800 */
[----:B------:R-:W-:Y:S01]  /*0540*/  NOP ;  /* 0x0000000000007918 */ /* 0x000fe20000000000 */
[----:B------:R-:W-:Y:S01]  /*0550*/  IMAD.IADD R4, R5, 0x1, -R4 ;  /* 0x0000000105047824 */ /* 0x000fe200078e0a04 */
[----:B------:R-:W-:-:S04]  /*0560*/  LOP3.LUT R6, R6, 0x3ffffffc, RZ, 0xc0, !PT ;  /* 0x3ffffffc06067812 */ /* 0x000fc800078ec0ff */
[----:B------:R-:W-:Y:S01]  /*0570*/  SHF.R.S32.HI R5, RZ, 0x1f, R4 ;  /* 0x0000001fff057819 */ /* 0x000fe20000011404 */
[----:B------:R-:W-:Y:S01]  /*0580*/  IMAD.IADD R6, R3, 0x1, -R6 ;  /* 0x0000000103067824 */ /* 0x000fe200078e0a06 */
[----:B------:R-:W3:Y:S02]  /*0590*/  LDC R8, c[0x0][0x144] ;  /* 0x00005100ff087b82 */ /* 0x000ee40000000800 */
[----:B------:R-:W-:Y:S02]  /*05a0*/  LEA.HI R5, R5, R4, RZ, 0x3 ;  /* 0x0000000405057211 */ /* 0x000fe400078f18ff */
[----:B0-----:R-:W-:Y:S02]  /*05b0*/  ISETP.NE.OR P0, PT, R0, RZ, !P0 ;  /* 0x000000ff0000720c */ /* 0x001fe40004705670 */
[--C-:B------:R-:W-:Y:S02]  /*05c0*/  SHF.R.S32.HI R0, RZ, 0x3, R5.reuse ;  /* 0x00000003ff007819 */ /* 0x100fe40000011405 */
[----:B------:R-:W-:-:S04]  /*05d0*/  SHF.R.S32.HI R5, RZ, 0x1f, R5 ;  /* 0x0000001fff057819 */ /* 0x000fc80000011405 */
[----:B------:R-:W-:-:S04]  /*05e0*/  LEA.HI R5, R5, R0, RZ, 0x2 ;  /* 0x0000000005057211 */ /* 0x000fc800078f10ff */
[----:B------:R-:W-:Y:S01]  /*05f0*/  LOP3.LUT R5, R5, 0xfffffffc, RZ, 0xc0, !PT ;  /* 0xfffffffc05057812 */ /* 0x000fe200078ec0ff */
[----:B------:R-:W-:Y:S01]  /*0600*/  VOTEU.ALL UP0, P0 ;  /* 0x00000000003f7886 */ /* 0x000fe20000000000 */
[----:B-1----:R-:W-:Y:S01]  /*0610*/  I2FP.F32.U32 R7, R2 ;  /* 0x0000000200077245 */ /* 0x002fe20000201000 */
[----:B------:R-:W-:Y:S02]  /*0620*/  VOTEU.ALL UP1, P0 ;  /* 0x00000000003f7886 */ /* 0x000fe40000020000 */
[----:B------:R-:W-:Y:S01]  /*0630*/  IMAD.IADD R5, R0, 0x1, -R5 ;  /* 0x0000000100057824 */ /* 0x000fe200078e0a05 */
[----:B------:R-:W0:Y:S01]  /*0640*/  @!UP0 S2UR UR7, SR_CgaCtaId ;  /* 0x00000000000789c3 */ /* 0x000e220000008800 */
[----:B-----5:R-:W-:Y:S01]  /*0650*/  I2FP.F32.U32 R0, UR9 ;  /* 0x0000000900007c45 */ /* 0x020fe20008201000 */
[----:B------:R-:W-:Y:S01]  /*0660*/  FMUL R9, R7, UR4 ;  /* 0x0000000407097c20 */ /* 0x000fe20008400000 */
[----:B------:R-:W-:Y:S01]  /*0670*/  IMAD R5, R6, 0x4, R5 ;  /* 0x0000000406057824 */ /* 0x000fe200078e0205 */
[----:B------:R-:W-:Y:S01]  /*0680*/  ULDC UR4, c[0x0][0x150] ;  /* 0x0000540000047ab9 */ /* 0x000fe20000000800 */
[----:B------:R-:W-:Y:S01]  /*0690*/  @!UP0 UMOV UR6, 0x400 ;  /* 0x0000040000068882 */ /* 0x000fe20000000000 */
[----:B------:R-:W-:Y:S01]  /*06a0*/  FMUL R7, R0, UR4 ;  /* 0x0000000400077c20 */ /* 0x000fe20008400000 */
[----:B------:R-:W-:Y:S01]  /*06b0*/  IMAD.SHL.U32 R0, R5, 0x4, RZ ;  /* 0x0000000405007824 */ /* 0x000fe200078e00ff */
[----:B------:R-:W1:Y:S01]  /*06c0*/  LDC R6, c[0x0][0x140] ;  /* 0x00005000ff067b82 */ /* 0x000e620000000800 */
[----:B------:R-:W5:Y:S01]  /*06d0*/  F2I.U32.TRUNC.NTZ R9, R9 ;  /* 0x0000000900097305 */ /* 0x000f62000020f000 */
[----:B------:R-:W-:-:S02]  /*06e0*/  UMOV UR4, 0x20 ;  /* 0x0000002000047882 */ /* 0x000fc40000000000 */
[----:B------:R-:W-:Y:S01]  /*06f0*/  LOP3.LUT R10, R5, 0xc, R0, 0x78, !PT ;  /* 0x0000000c050a7812 */ /* 0x000fe200078e7800 */
[----:B------:R-:W-:-:S04]  /*0700*/  @!UP0 UIADD3 UR4, -UR4, 0x100000, URZ ;  /* 0x0010000004048890 */ /* 0x000fc8000fffe13f */
[----:B------:R-:W-:Y:S02]  /*0710*/  @!UP0 USHF.L.U32 UR5, UR4, 0xb, URZ ;  /* 0x0000000b04058899 */ /* 0x000fe4000800063f */
[----:B------:R-:W-:Y:S01]  /*0720*/  @!UP0 USHF.L.U32 UR4, UR4, 0x1, URZ ;  /* 0x0000000104048899 */ /* 0x000fe2000800063f */
[----:B------:R-:W4:Y:S01]  /*0730*/  F2I.U32.TRUNC.NTZ R7, R7 ;  /* 0x0000000700077305 */ /* 0x000f22000020f000 */
[----:B------:R1:W-:Y:S01]  /*0740*/  STL [R1+0x78], R10 ;  /* 0x0000780a01007387 */ /* 0x0003e20000100800 */
[----:B-----5:R-:W-:Y:S01]  /*0750*/  IMAD.MOV R12, RZ, RZ, -R9 ;  /* 0x000000ffff0c7224 */ /* 0x020fe200078e0a09 */
[----:B0-----:R-:W-:Y:S01]  /*0760*/  @!UP0 ULEA UR6, UR7, UR6, 0x18 ;  /* 0x0000000607068291 */ /* 0x001fe2000f8ec03f */
[----:B------:R-:W-:Y:S02]  /*0770*/  VOTEU.ALL UP0, P0 ;  /* 0x00000000003f7886 */ /* 0x000fe40000000000 */
[----:B--2---:R-:W-:Y:S01]  /*0780*/  IMAD R5, R11, R12, R2 ;  /* 0x0000000c0b057224 */ /* 0x004fe200078e0202 */
[----:B------:R-:W-:-:S02]  /*0790*/  LOP3.LUT P0, RZ, R4, 0x7, RZ, 0xc0, !PT ;  /* 0x0000000704ff7812 */ /* 0x000fc4000780c0ff */
[----:B-1----:R-:W-:Y:S01]  /*07a0*/  ISETP.EQ.U32.AND P4, PT, R6, 0x1, PT ;  /* 0x000000010600780c */ /* 0x002fe20003f82070 */
[----:B----4-:R-:W-:Y:S01]  /*07b0*/  IMAD.MOV R7, RZ, RZ, -R7 ;  /* 0x000000ffff077224 */ /* 0x010fe200078e0a07 */
[----:B------:R-:W-:Y:S02]  /*07c0*/  ISETP.NE.AND P1, PT, R5, R10, PT ;  /* 0x0000000a0500720c */ /* 0x000fe40003f25270 */
[----:B------:R-:W-:Y:S01]  /*07d0*/  ISETP.LT.U32.AND P0, PT, R10, 0x8, !P0 ;  /* 0x000000080a00780c */ /* 0x000fe20004701070 */
[----:B---3--:R-:W-:Y:S01]  /*07e0*/  IMAD R0, R8, R7, UR9 ;  /* 0x0000000908007e24 */ /* 0x008fe2000f8e0207 */
[----:B------:R-:W0:Y:S02]  /*07f0*/  FENCE.VIEW.ASYNC.S ;  /* 0x00000000000073c6 */ /* 0x000e240000000000 */
[----:B0-----:R0:W1:Y:S02]  /*0800*/  @!UP0 SYNCS.EXCH.64 URZ, [UR6+0xa0], UR4 ;  /* 0x0000a004063f85b2 */ /* 0x0010640008000100 */
[----:B------:R-:W-:-:S04]  /*0810*/  ISETP.EQ.OR P1, PT, R0, RZ, !P1 ;  /* 0x000000ff0000720c */ /* 0x000fc80004f22670 */
[----:B------:R-:W-:Y:S01]  /*0820*/  PLOP3.LUT P0, PT, P0, P1, PT, 0x80, 0x0 ;  /* 0x000000000000781c */ /* 0x000fe20000703070 */
[----:B------:R0:W2:Y:S01]  /*0830*/  @!UP1 SYNCS.EXCH.64 URZ, [UR6+0xa8], UR4 ;  /* 0x0000a804063f95b2 */ /* 0x0000a20008000100 */
[----:B------:R-:W-:Y:S01]  /*0840*/  NOP ;  /* 0x0000000000007918 */ /* 0x000fe20000000000 */
[----:B------:R-:W-:Y:S10]  /*0850*/  @!P4 BRA `(.L_x_4) ;  /* 0x000000000008c947 */ /* 0x000ff40003800000 */
[----:B-12---:R-:W-:Y:S01]  /*0860*/  UCGABAR_ARV ;  /* 0x00000000000079c7 */ /* 0x006fe20008000000 */
[----:B------:R-:W-:Y:S05]  /*0870*/  BRA `(.L_x_5) ;  /* 0x0000000000047947 */ /* 0x000fea0003800000 */
.L_x_4:
[----:B-12---:R-:W-:Y:S01]  /*0880*/  NOP ;  /* 0x0000000000007918 */ /* 0x006fe20000000000 */
.L_x_5:
[----:B------:R-:W1:Y:S01]  /*0890*/  LDC R3, c[0x0][0x65c] ;  /* 0x00019700ff037b82 */ /* 0x000e620000000800 */
[----:B------:R-:W-:Y:S02]  /*08a0*/  IMAD.U32 R4, RZ, RZ, UR9 ;  /* 0x00000009ff047e24 */ /* 0x000fe4000f8e00ff */
[----:B------:R-:W-:Y:S01]  /*08b0*/  IMAD.MOV.U32 R5, RZ, RZ, RZ ;  /* 0x000000ffff057224 */ /* 0x000fe200078e00ff */
[----:B-1----:R-:W-:-:S13]  /*08c0*/  ISETP.NE.AND P3, PT, R3, 0x1, PT ;  /* 0x000000010300780c */ /* 0x002fda0003f65270 */
[----:B------:R-:W1:Y:S01]  /*08d0*/  @P3 LDC R7, c[0x0][0x10] ;  /* 0x00000400ff073b82 */ /* 0x000e620000000800 */
[----:B------:R-:W-:Y:S02]  /*08e0*/  @P3 IMAD.MOV.U32 R3, RZ, RZ, RZ ;  /* 0x000000ffff033224 */ /* 0x000fe400078e00ff */
[----:B------:R-:W-:-:S05]  /*08f0*/  @P3 IMAD.MOV.U32 R13, RZ, RZ, RZ ;  /* 0x000000ffff0d3224 */ /* 0x000fca00078e00ff */
[----:B------:R-:W2:Y:S01]  /*0900*/  @!P3 LDC R9, c[0x0][0xc] ;  /* 0x00000300ff09bb82 */ /* 0x000ea20000000800 */
[----:B-1----:R-:W-:-:S04]  /*0910*/  @P3 IMAD.WIDE.U32 R6, R7, UR9, R2 ;  /* 0x0000000907063c25 */ /* 0x002fc8000f8e0002 */
[----:B------:R-:W-:Y:S02]  /*0920*/  @P3 IMAD.MOV.U32 R19, RZ, RZ, R6 ;  /* 0x000000ffff133224 */ /* 0x000fe400078e0006 */
[----:B------:R-:W-:Y:S02]  /*0930*/  @P3 IMAD.IADD R23, R7, 0x1, R13 ;  /* 0x0000000107173824 */ /* 0x000fe400078e020d */
[----:B--2---:R-:W-:-:S04]  /*0940*/  @!P3 IMAD.WIDE.U32 R4, R2, R9, R4 ;  /* 0x000000090204b225 */ /* 0x004fc800078e0004 */
[----:B------:R-:W-:Y:S02]  /*0950*/  @!P3 IMAD.MOV.U32 R19, RZ, RZ, R4 ;  /* 0x000000ffff13b224 */ /* 0x000fe400078e0004 */
[----:B------:R-:W-:-:S03]  /*0960*/  @!P3 IMAD.MOV.U32 R23, RZ, RZ, R5 ;  /* 0x000000ffff17b224 */ /* 0x000fc600078e0005 */
[----:B------:R1:W-:Y:S04]  /*0970*/  STL [R1+0x80], R19 ;  /* 0x0000801301007387 */ /* 0x0003e80000100800 */
[----:B------:R1:W-:Y:S01]  /*0980*/  STL [R1+0x7c], R23 ;  /* 0x00007c1701007387 */ /* 0x0003e20000100800 */
[----:B------:R-:W-:Y:S05]  /*0990*/  @!P4 BRA `(.L_x_6) ;  /* 0x00000000000cc947 */ /* 0x000fea0003800000 */
[----:B------:R-:W-:Y:S01]  /*09a0*/  UCGABAR_WAIT ;  /* 0x0000000000007dc7 */ /* 0x000fe20008000000 */
[----:B------:R-:W-:Y:S01]  /*09b0*/  CCTL.IVALL ;  /* 0x00000000ff00798f */ /* 0x000fe20002000000 */
[----:B------:R-:W-:Y:S05]  /*09c0*/  BRA `(.L_x_7) ;  /* 0x0000000000047947 */ /* 0x000fea0003800000 */
.L_x_6:
[----:B------:R-:W-:Y:S06]  /*09d0*/  BAR.SYNC.DEFER_BLOCKING 0x0 ;  /* 0x0000000000007b1d */ /* 0x000fec0000010000 */
.L_x_7:
[----:B------:R-:W-:Y:S05]  /*09e0*/  @!P2 BRA `(.L_x_8) ;  /* 0x000000e0008ca947 */ /* 0x000fea0003800000 */
[----:B------:R-:W-:-:S06]  /*09f0*/  UISETP.GT.U32.AND UP0, UPT, UR10, 0x1, UPT ;  /* 0x000000010a00788c */ /* 0x000fcc000bf04070 */
[----:B------:R-:W-:-:S13]  /*0a00*/  PLOP3.LUT P1, PT, PT, PT, UP0, 0x80, 0x0 ;  /* 0x000000000000781c */ /* 0x000fda0003f2f008 */
[----:B0-----:R-:W-:Y:S05]  /*0a10*/  @P1 EXIT ;  /* 0x000000000000194d */ /* 0x001fea0003800000 */
[----:B------:R-:W-:Y:S01]  /*0a20*/  IMAD.MOV.U32 R6, RZ, RZ, -0x1 ;  /* 0xffffffffff067424 */ /* 0x000fe200078e00ff */
[----:B------:R-:W-:Y:S01]  /*0a30*/  ULDC.64 UR4, c[0x0][0x650] ;  /* 0x0001940000047ab9 */ /* 0x000fe20000000a00 */
[----:B------:R-:W-:Y:S01]  /*0a40*/  IMAD.MOV.U32 R5, RZ, RZ, -0x1 ;  /* 0xffffffffff057424 */ /* 0x000fe200078e00ff */
[----:B------:R-:W-:Y:S01]  /*0a50*/  ISETP.GE.U32.AND P1, PT, R19, UR4, PT ;  /* 0x0000000413007c0c */ /* 0x000fe2000bf26070 */
[----:B------:R-:W-:Y:S01]  /*0a60*/  UMOV UR22, 0xffffffff ;  /* 0xffffffff00167882 */ /* 0x000fe20000000000 */
[----:B------:R0:W-:Y:S01]  /*0a70*/  STL [R1+0x88], R6 ;  /* 0x0000880601007387 */ /* 0x0001e20000100800 */
[----:B------:R-:W-:Y:S02]  /*0a80*/  PRMT R4, RZ, 0x7610, R4 ;  /* 0x00007610ff047816 */ /* 0x000fe40000000004 */
[----:B------:R-:W-:Y:S01]  /*0a90*/  ISETP.GE.U32.AND.EX P1, PT, R23, UR5, PT, P1 ;  /* 0x0000000517007c0c */ /* 0x000fe2000bf26110 */
[----:B------:R0:W-:-:S12]  /*0aa0*/  STL [R1+0x84], R5 ;  /* 0x0000840501007387 */ /* 0x0001d80000100800 */
[----:B0-----:R-:W-:Y:S05]  /*0ab0*/  @P1 BRA `(.L_x_9) ;  /* 0x0000000400381947 */ /* 0x001fea0003800000 */
[----:B------:R-:W0:Y:S01]  /*0ac0*/  LDC.64 R14, c[0x0][0x628] ;  /* 0x00018a00ff0e7b82 */ /* 0x000e220000000a00 */
[----:B------:R-:W-:Y:S02]  /*0ad0*/  IMAD.MOV.U32 R4, RZ, RZ, R19 ;  /* 0x000000ffff047224 */ /* 0x000fe400078e0013 */
[----:B------:R-:W-:-:S05]  /*0ae0*/  IMAD.MOV.U32 R5, RZ, RZ, R23 ;  /* 0x000000ffff057224 */ /* 0x000fca00078e0017 */
[----:B------:R-:W2:Y:S08]  /*0af0*/  LDC R10, c[0x0][0x630] ;  /* 0x00018c00ff0a7b82 */ /* 0x000eb00000000800 */
[----:B------:R-:W3:Y:S01]  /*0b00*/  LDC.64 R16, c[0x0][0x620] ;  /* 0x00018800ff107b82 */ /* 0x000ee20000000a00 */
[----:B0-----:R-:W-:-:S04]  /*0b10*/  ISETP.NE.U32.AND P1, PT, R14, RZ, PT ;  /* 0x000000ff0e00720c */ /* 0x001fc80003f25070 */
[----:B------:R-:W-:-:S13]  /*0b20*/  ISETP.NE.AND.EX P1, PT, R15, RZ, PT, P1 ;  /* 0x000000ff0f00720c */ /* 0x000fda0003f25310 */
[----:B--23--:R-:W-:Y:S05]  /*0b30*/  @!P1 BRA `(.L_x_10) ;  /* 0x0000000000289947 */ /* 0x00cfea0003800000 */
[----:B------:R-:W0:Y:S02]  /*0b40*/  LDC R9, c[0x0][0x634] ;  /* 0x00018d00ff097b82 */ /* 0x000e240000000800 */
[----:B0-----:R-:W-:-:S05]  /*0b50*/  IADD3 R9, P1, R19, R9, RZ ;  /* 0x0000000913097210 */ /* 0x001fca0007f3e0ff */
[----:B------:R-:W-:-:S04]  /*0b60*/  IMAD.X R13, RZ, RZ, R23, P1 ;  /* 0x000000ffff0d7224 */ /* 0x000fc800008e0617 */
[----:B------:R-:W-:-:S04]  /*0b70*/  IMAD.WIDE.U32 R4, R13, R14, RZ ;  /* 0x0000000e0d047225 */ /* 0x000fc800078e00ff */
[----:B------:R-:W-:-:S04]  /*0b80*/  IMAD.WIDE.U32 R6, P1, R9, R15, R4 ;  /* 0x0000000f09067225 */ /* 0x000fc80007820004 */
[----:B------:R-:W-:-:S04]  /*0b90*/  IMAD.WIDE.U32 R4, R9, R14, RZ ;  /* 0x0000000e09047225 */ /* 0x000fc800078e00ff */
[----:B------:R-:W-:Y:S01]  /*0ba0*/  IMAD.X R9, RZ, RZ, RZ, P1 ;  /* 0x000000ffff097224 */ /* 0x000fe200008e06ff */
[----:B------:R-:W-:Y:S01]  /*0bb0*/  IADD3 RZ, P1, R5, R6, RZ ;  /* 0x0000000605ff7210 */ /* 0x000fe20007f3e0ff */
[----:B------:R-:W-:-:S04]  /*0bc0*/  IMAD.MOV.U32 R8, RZ, RZ, R7 ;  /* 0x000000ffff087224 */ /* 0x000fc800078e0007 */
[----:B------:R-:W-:-:S08]  /*0bd0*/  IMAD.WIDE.U32.X R4, R13, R15, R8, P1 ;  /* 0x0000000f0d047225 */ /* 0x000fd000008e0408 */
.L_x_10:
[----:B------:R-:W0:Y:S01]  /*0be0*/  LDC.64 R20, c[0x0][0x640] ;  /* 0x00019000ff147b82 */ /* 0x000e220000000a00 */
[-C--:B------:R-:W-:Y:S01]  /*0bf0*/  SHF.R.U64 R22, R4, R10.reuse, R5 ;  /* 0x0000000a04167219 */ /* 0x080fe20000001205 */
[----:B------:R-:W-:Y:S01]  /*0c00*/  IMAD.MOV.U32 R4, RZ, RZ, R19 ;  /* 0x000000ffff047224 */ /* 0x000fe200078e0013 */
[----:B------:R-:W-:Y:S01]  /*0c10*/  SHF.R.U32.HI R3, RZ, R10, R5 ;  /* 0x0000000aff037219 */ /* 0x000fe20000011605 */
[----:B------:R-:W-:Y:S01]  /*0c20*/  IMAD.MOV.U32 R5, RZ, RZ, R23 ;  /* 0x000000ffff057224 */ /* 0x000fe200078e0017 */
[----:B------:R-:W-:Y:S01]  /*0c30*/  IADD3 R7, P1, RZ, -R22, RZ ;  /* 0x80000016ff077210 */ /* 0x000fe20007f3e0ff */
[----:B-1----:R-:W-:Y:S02]  /*0c40*/  IMAD R23, R11, R12, R2 ;  /* 0x0000000c0b177224 */ /* 0x002fe400078e0202 */
[----:B------:R-:W1:Y:S01]  /*0c50*/  LDC R8, c[0x0][0x618] ;  /* 0x00018600ff087b82 */ /* 0x000e620000000800 */
[----:B------:R-:W-:Y:S02]  /*0c60*/  IMAD.MOV.U32 R11, RZ, RZ, 0x1 ;  /* 0x00000001ff0b7424 */ /* 0x000fe400078e00ff */
[----:B------:R-:W-:-:S02]  /*0c70*/  IMAD.X R3, RZ, RZ, ~R3, P1 ;  /* 0x000000ffff037224 */ /* 0x000fc400008e0e03 */
[----:B------:R-:W-:-:S03]  /*0c80*/  IMAD.WIDE.U32 R4, R7, R16, R4 ;  /* 0x0000001007047225 */ /* 0x000fc600078e0004 */
[----:B------:R-:W2:Y:S01]  /*0c90*/  LDC R14, c[0x0][0x608] ;  /* 0x00018200ff0e7b82 */ /* 0x000ea20000000800 */
[----:B------:R-:W-:-:S04]  /*0ca0*/  IMAD R6, R3, R16, RZ ;  /* 0x0000001003067224 */ /* 0x000fc800078e02ff */
[----:B------:R-:W-:-:S03]  /*0cb0*/  IMAD R3, R7, R17, R6 ;  /* 0x0000001107037224 */ /* 0x000fc600078e0206 */
[----:B------:R-:W3:Y:S01]  /*0cc0*/  LDC R18, c[0x0][0x658] ;  /* 0x00019600ff127b82 */ /* 0x000ee20000000800 */
[----:B------:R-:W-:Y:S01]  /*0cd0*/  IMAD.IADD R3, R5, 0x1, R3 ;  /* 0x0000000105037824 */ /* 0x000fe200078e0203 */
[----:B0-----:R-:W-:Y:S01]  /*0ce0*/  ISETP.NE.U32.AND P1, PT, R20, RZ, PT ;  /* 0x000000ff1400720c */ /* 0x001fe20003f25070 */
[----:B------:R-:W-:-:S03]  /*0cf0*/  IMAD.MOV.U32 R5, RZ, RZ, -0x1 ;  /* 0xffffffffff057424 */ /* 0x000fc600078e00ff */
[----:B------:R-:W-:Y:S02]  /*0d00*/  ISETP.NE.AND.EX P1, PT, R21, RZ, PT, P1 ;  /* 0x000000ff1500720c */ /* 0x000fe40003f25310 */
[----:B------:R-:W0:Y:S01]  /*0d10*/  LDC R13, c[0x0][0x600] ;  /* 0x00018000ff0d7b82 */ /* 0x000e220000000800 */
[-CC-:B-1----:R-:W-:Y:S02]  /*0d20*/  SHF.R.U64 R10, R4, R8.reuse, R3.reuse ;  /* 0x00000008040a7219 */ /* 0x182fe40000001203 */
[----:B------:R-:W-:-:S05]  /*0d30*/  SHF.R.U32.HI R3, RZ, R8, R3 ;  /* 0x00000008ff037219 */ /* 0x000fca0000011603 */
[----:B------:R-:W1:Y:S01]  /*0d40*/  LDC R15, c[0x0][0x648] ;  /* 0x00019200ff0f7b82 */ /* 0x000e620000000800 */
[-CC-:B--2---:R-:W-:Y:S02]  /*0d50*/  SHF.R.U64 R19, R10, R14.reuse, R3.reuse ;  /* 0x0000000e0a137219 */ /* 0x184fe40000001203 */
[----:B------:R-:W-:-:S05]  /*0d60*/  SHF.R.U32.HI R3, RZ, R14, R3 ;  /* 0x0000000eff037219 */ /* 0x000fca0000011603 */
[----:B------:R-:W2:Y:S01]  /*0d70*/  LDC R17, c[0x0][0x638] ;  /* 0x00018e00ff117b82 */ /* 0x000ea20000000800 */
[-C--:B---3--:R-:W-:Y:S02]  /*0d80*/  SHF.L.U32 R2, R5, R18.reuse, RZ ;  /* 0x0000001205027219 */ /* 0x088fe400000006ff */
[--C-:B------:R-:W-:Y:S02]  /*0d90*/  SHF.R.U64 R12, R19, R18, R3.reuse ;  /* 0x00000012130c7219 */ /* 0x100fe40000001203 */
[----:B------:R-:W-:Y:S02]  /*0da0*/  LOP3.LUT R8, RZ, R2, RZ, 0x33, !PT ;  /* 0x00000002ff087212 */ /* 0x000fe400078e33ff */
[----:B------:R-:W-:Y:S01]  /*0db0*/  SHF.R.U32.HI R3, RZ, R18, R3 ;  /* 0x00000012ff037219 */ /* 0x000fe20000011603 */
[----:B------:R-:W3:Y:S01]  /*0dc0*/  LDC R16, c[0x0][0x610] ;  /* 0x00018400ff107b82 */ /* 0x000ee20000000800 */
[----:B------:R-:W-:Y:S01]  /*0dd0*/  IMAD.MOV.U32 R2, RZ, RZ, R12 ;  /* 0x000000ffff027224 */ /* 0x000fe200078e000c */
[----:B------:R-:W-:Y:S06]  /*0de0*/  @!P1 BRA `(.L_x_11) ;  /* 0x0000000000289947 */ /* 0x000fec0003800000 */
[----:B------:R-:W4:Y:S02]  /*0df0*/  LDC R7, c[0x0][0x64c] ;  /* 0x00019300ff077b82 */ /* 0x000f240000000800 */
[----:B----4-:R-:W-:-:S05]  /*0e00*/  IADD3 R7, P1, R12, R7, RZ ;  /* 0x000000070c077210 */ /* 0x010fca0007f3e0ff */
        /* <DEDUP_REMOVED lines=8> */
.L_x_11:
[----:B-1----:R-:W-:Y:S01]  /*0e90*/  SHF.R.U64 R4, R2, R15, R3 ;  /* 0x0000000f02047219 */ /* 0x002fe20000001203 */
[----:B0-----:R-:W-:Y:S01]  /*0ea0*/  VIADD R5, R13, 0xffffffff ;  /* 0xffffffff0d057836 */ /* 0x001fe20000000000 */
[----:B------:R-:W-:Y:S02]  /*0eb0*/  SHF.L.U32 R2, R11, R18, RZ ;  /* 0x000000120b027219 */ /* 0x000fe400000006ff */
[----:B------:R-:W-:Y:S01]  /*0ec0*/  LOP3.LUT R3, R19, R8, RZ, 0xc0, !PT ;  /* 0x0000000813037212 */ /* 0x000fe200078ec0ff */
[----:B------:R-:W-:Y:S01]  /*0ed0*/  IMAD.MOV R6, RZ, RZ, -R4 ;  /* 0x000000ffff067224 */ /* 0x000fe200078e0a04 */
[----:B------:R-:W-:Y:S02]  /*0ee0*/  SEL R0, R0, R23, !P3 ;  /* 0x0000001700007207 */ /* 0x000fe40005800000 */
[----:B------:R-:W-:Y:S01]  /*0ef0*/  LOP3.LUT R5, R10, R5, RZ, 0xc0, !PT ;  /* 0x000000050a057212 */ /* 0x000fe200078ec0ff */
[----:B------:R-:W-:Y:S01]  /*0f00*/  IMAD R3, R2, R4, R3 ;  /* 0x0000000402037224 */ /* 0x000fe200078e0203 */
[----:B------:R-:W-:Y:S01]  /*0f10*/  R2UR UR22, R22 ;  /* 0x00000000161672ca */ /* 0x000fe200000e0000 */
[----:B--2---:R-:W-:-:S02]  /*0f20*/  IMAD R2, R6, R17, R12 ;  /* 0x0000001106027224 */ /* 0x004fc400078e020c */
[----:B---3--:R-:W-:Y:S02]  /*0f30*/  IMAD R0, R3, R16, R0 ;  /* 0x0000001003007224 */ /* 0x008fe400078e0200 */
[----:B------:R-:W-:Y:S02]  /*0f40*/  IMAD R3, R2, R13, R5 ;  /* 0x0000000d02037224 */ /* 0x000fe400078e0205 */
[----:B------:R-:W-:-:S03]  /*0f50*/  IMAD.MOV.U32 R4, RZ, RZ, 0x1 ;  /* 0x00000001ff047424 */ /* 0x000fc600078e00ff */
[----:B------:R-:W-:Y:S02]  /*0f60*/  SEL R2, R3, R0, !P3 ;  /* 0x0000000003027207 */ /* 0x000fe40005800000 */
[----:B------:R-:W-:-:S03]  /*0f70*/  SEL R0, R0, R3, !P3 ;  /* 0x0000000300007207 */ /* 0x000fc60005800000 */
[----:B------:R0:W-:Y:S04]  /*0f80*/  STL [R1+0x84], R2 ;  /* 0x0000840201007387 */ /* 0x0001e80000100800 */
[----:B------:R0:W-:Y:S02]  /*0f90*/  STL [R1+0x88], R0 ;  /* 0x0000880001007387 */ /* 0x0001e40000100800 */
.L_x_9:
[----:B------:R-:W-:-:S08]  /*0fa0*/  NOP ;  /* 0x0000000000007918 */ /* 0x000fd00000000000 */
[----:B------:R-:W2:Y:S02]  /*0fb0*/  USETMAXREG.TRY_ALLOC.CTAPOOL UP0, 0xe8 ;  /* 0x000000e8000079c8 */ /* 0x000ea40008000600 */
[----:B--2---:R-:W-:-:S13]  /*0fc0*/  PLOP3.LUT P1, PT, PT, PT, UP0, 0x80, 0x0 ;  /* 0x000000000000781c */ /* 0x004fda0003f2f008 */
[----:B------:R-:W-:Y:S05]  /*0fd0*/  @!P1 BRA `(.L_x_9) ;  /* 0xfffffffc00f09947 */ /* 0x000fea000383ffff */
[----:B------:R-:W-:Y:S01]  /*0fe0*/  ULDC.64 UR4, c[0x0][0x598] ;  /* 0x0001660000047ab9 */ /* 0x000fe20000000a00 */
[----:B------:R-:W-:Y:S01]  /*0ff0*/  ULDC.64 UR16, c[0x0][0x208] ;  /* 0x0000820000107ab9 */ /* 0x000fe20000000a00 */
[----:B------:R-:W-:-:S04]  /*1000*/  ISETP.NE.U32.AND P1, PT, RZ, UR4, PT ;  /* 0x00000004ff007c0c */ /* 0x000fc8000bf25070 */
[----:B------:R-:W-:-:S13]  /*1010*/  ISETP.NE.AND.EX P1, PT, RZ, UR5, PT, P1 ;  /* 0x00000005ff007c0c */ /* 0x000fda000bf25310 */
[----:B------:R-:W-:Y:S05]  /*1020*/  @!P1 BRA `(.L_x_12) ;  /* 0x0000000000209947 */ /* 0x000fea0003800000 */
[----:B0-----:R-:W0:Y:S02]  /*1030*/  LDC.64 R2, c[0x0][0x598] ;  /* 0x00016600ff027b82 */ /* 0x001e240000000a00 */
[----:B0-----:R-:W2:Y:S02]  /*1040*/  LDG.E.64 R2, desc[UR16][R2.64] ;  /* 0x0000001002027981 */ /* 0x001ea4000c1e1b00 */
[----:B--2---:R-:W-:-:S04]  /*1050*/  ISETP.NE.U32.AND P1, PT, R2, RZ, PT ;  /* 0x000000ff0200720c */ /* 0x004fc80003f25070 */
[----:B------:R-:W-:-:S13]  /*1060*/  ISETP.NE.AND.EX P1, PT, R3, RZ, PT, P1 ;  /* 0x000000ff0300720c */ /* 0x000fda0003f25310 */
[----:B------:R-:W-:Y:S05]  /*1070*/  @!P1 BRA `(.L_x_12) ;  /* 0x00000000000c9947 */ /* 0x000fea0003800000 */
[----:B------:R-:W2:Y:S02]  /*1080*/  LD.E R2, desc[UR16][R2.64] ;  /* 0x0000001002027980 */ /* 0x000ea4000c101900 */
[----:B--2---:R-:W-:Y:S01]  /*1090*/  R2UR UR20, R2 ;  /* 0x00000000021472ca */ /* 0x004fe200000e0000 */
[----:B------:R-:W-:-:S14]  /*10a0*/  BRA `(.L_x_13) ;  /* 0x0000000000247947 */ /* 0x000fdc0003800000 */
.L_x_12:
[----:B------:R-:W-:Y:S02]  /*10b0*/  ULDC.64 UR4, c[0x0][0x588] ;  /* 0x0001620000047ab9 */ /* 0x000fe40000000a00 */
[----:B------:R-:W-:-:S04]  /*10c0*/  ISETP.NE.U32.AND P1, PT, RZ, UR4, PT ;  /* 0x00000004ff007c0c */ /* 0x000fc8000bf25070 */
[----:B------:R-:W-:-:S13]  /*10d0*/  ISETP.NE.AND.EX P1, PT, RZ, UR5, PT, P1 ;  /* 0x00000005ff007c0c */ /* 0x000fda000bf25310 */
[----:B------:R-:W-:Y:S05]  /*10e0*/  @!P1 BRA `(.L_x_14) ;  /* 0x0000000000109947 */ /* 0x000fea0003800000 */
[----:B0-----:R-:W0:Y:S02]  /*10f0*/  LDC.64 R2, c[0x0][0x588] ;  /* 0x00016200ff027b82 */ /* 0x001e240000000a00 */
[----:B0-----:R-:W2:Y:S02]  /*1100*/  LDG.E R2, desc[UR16][R2.64] ;  /* 0x0000001002027981 */ /* 0x001ea4000c1e1900 */
[----:B--2---:R-:W-:Y:S01]  /*1110*/  R2UR UR20, R2 ;  /* 0x00000000021472ca */ /* 0x004fe200000e0000 */
[----:B------:R-:W-:-:S14]  /*1120*/  BRA `(.L_x_13) ;  /* 0x0000000000047947 */ /* 0x000fdc0003800000 */
.L_x_14:
[----:B------:R-:W-:-:S05]  /*1130*/  ULDC UR20, c[0x0][0x580] ;  /* 0x0001600000147ab9 */ /* 0x000fca0000000800 */
.L_x_13:
[----:B------:R-:W-:Y:S02]  /*1140*/  ULDC.64 UR4, c[0x0][0x5a0] ;  /* 0x0001680000047ab9 */ /* 0x000fe40000000a00 */
        /* <DEDUP_REMOVED lines=11> */
.L_x_15:
        /* <DEDUP_REMOVED lines=8> */
.L_x_17:
[----:B------:R-:W-:-:S05]  /*1280*/  ULDC UR19, c[0x0][0x584] ;  /* 0x0001610000137ab9 */ /* 0x000fca0000000800 */
.L_x_16:
[----:B------:R-:W-:-:S13]  /*1290*/  LOP3.LUT P1, RZ, R4, 0xff, RZ, 0xc0, !PT ;  /* 0x000000ff04ff7812 */ /* 0x000fda000782c0ff */
[----:B------:R-:W-:Y:S05]  /*12a0*/  @!P1 EXIT ;  /* 0x000000000000994d */ /* 0x000fea0003800000 */
[----:B------:R-:W-:Y:S01]  /*12b0*/  ULDC UR4, c[0x0][0x28c] ;  /* 0x0000a30000047ab9 */ /* 0x000fe20000000800 */
[----:B------:R-:W-:Y:S02]  /*12c0*/  ULOP3.LUT UR21, UR13, 0x1, URZ, 0xfc, !UPT ;  /* 0x000000010d157892 */ /* 0x000fe4000f8efc3f */
[----:B------:R-:W-:-:S04]  /*12d0*/  UIADD3 UR4, UR4, 0x3f, URZ ;  /* 0x0000003f04047890 */ /* 0x000fc8000fffe03f */
[----:B------:R-:W-:-:S04]  /*12e0*/  USHF.R.S32.HI UR5, URZ, 0x1f, UR4 ;  /* 0x0000001f3f057899 */ /* 0x000fc80008011404 */
[----:B------:R-:W-:-:S03]  /*12f0*/  ULEA.HI UR5, UR5, UR4, URZ, 0x6 ;  /* 0x0000000405057291 */ /* 0x000fc6000f8f303f */
[----:B------:R-:W-:Y:S01]  /*1300*/  UMOV UR4, URZ ;  /* 0x0000003f00047c82 */ /* 0x000fe20008000000 */
[----:B------:R-:W-:-:S03]  /*1310*/  USHF.R.S32.HI UR12, URZ, 0x6, UR5 ;  /* 0x000000063f0c7899 */ /* 0x000fc60008011405 */
[----:B------:R-:W-:-:S09]  /*1320*/  UMOV UR5, URZ ;  /* 0x0000003f00057c82 */ /* 0x000fd20008000000 */
.L_x_300:
[----:B0-----:R-:W0:Y:S01]  /*1330*/  S2R R0, SR_TID.X ;  /* 0x0000000000007919 */ /* 0x001e220000002100 */
[----:B--2---:R-:W2:Y:S01]  /*1340*/  S2UR UR11, SR_CgaCtaId ;  /* 0x00000000000b79c3 */ /* 0x004ea20000008800 */
[----:B------:R-:W-:Y:S01]  /*1350*/  UMOV UR14, 0x400 ;  /* 0x00000400000e7882 */ /* 0x000fe20000000000 */
[----:B------:R-:W-:Y:S01]  /*1360*/  UMOV UR6, URZ ;  /* 0x0000003f00067c82 */ /* 0x000fe20008000000 */
[----:B------:R-:W-:Y:S01]  /*1370*/  STL [R1+0x74], RZ ;  /* 0x000074ff01007387 */ /* 0x000fe20000100800 */
[----:B------:R-:W-:Y:S01]  /*1380*/  UMOV UR7, URZ ;  /* 0x0000003f00077c82 */ /* 0x000fe20008000000 */
[----:B------:R-:W-:Y:S01]  /*1390*/  UMOV UR8, URZ ;  /* 0x0000003f00087c82 */ /* 0x000fe20008000000 */
[----:B------:R-:W-:Y:S01]  /*13a0*/  UMOV UR18, UR5 ;  /* 0x0000000500127c82 */ /* 0x000fe20008000000 */
[----:B------:R-:W-:Y:S01]  /*13b0*/  STL [R1+0x70], RZ ;  /* 0x000070ff01007387 */ /* 0x000fe20000100800 */
[----:B---3--:R-:W3:Y:S01]  /*13c0*/  LDC R2, c[0x0][0x28c] ;  /* 0x0000a300ff027b82 */ /* 0x008ee20000000800 */
[----:B------:R-:W-:-:S02]  /*13d0*/  CS2R R4, SRZ ;  /* 0x0000000000047805 */ /* 0x000fc4000001ff00 */
[----:B------:R-:W-:Y:S01]  /*13e0*/  CS2R R6, SRZ ;  /* 0x0000000000067805 */ /* 0x000fe2000001ff00 */
[----:B------:R-:W-:Y:S01]  /*13f0*/  STL [R1+0x6c], RZ ;  /* 0x00006cff01007387 */ /* 0x000fe20000100800 */
[----:B------:R-:W-:Y:S02]  /*1400*/  CS2R R8, SRZ ;  /* 0x0000000000087805 */ /* 0x000fe4000001ff00 */
[----:B------:R-:W-:Y:S02]  /*1410*/  CS2R R10, SRZ ;  /* 0x00000000000a7805 */ /* 0x000fe4000001ff00 */
[----:B------:R-:W-:Y:S01]  /*1420*/  CS2R R12, SRZ ;  /* 0x00000000000c7805 */ /* 0x000fe2000001ff00 */
[----:B------:R-:W-:Y:S01]  /*1430*/  STL [R1+0x68], RZ ;  /* 0x000068ff01007387 */ /* 0x000fe20000100800 */
[----:B------:R-:W-:Y:S02]  /*1440*/  CS2R R14, SRZ ;  /* 0x00000000000e7805 */ /* 0x000fe4000001ff00 */
[----:B------:R-:W-:-:S02]  /*1450*/  CS2R R16, SRZ ;  /* 0x0000000000107805 */ /* 0x000fc4000001ff00 */
[----:B-1----:R-:W-:Y:S01]  /*1460*/  CS2R R18, SRZ ;  /* 0x0000000000127805 */ /* 0x002fe2000001ff00 */
[----:B------:R-:W-:Y:S01]  /*1470*/  STL [R1+0x64], RZ ;  /* 0x000064ff01007387 */ /* 0x000fe20000100800 */
[----:B------:R-:W-:Y:S02]  /*1480*/  CS2R R20, SRZ ;  /* 0x0000000000147805 */ /* 0x000fe4000001ff00 */
[----:B------:R-:W-:Y:S02]  /*1490*/  CS2R R22, SRZ ;  /* 0x0000000000167805 */ /* 0x000fe4000001ff00 */
[----:B------:R-:W-:Y:S01]  /*14a0*/  CS2R R152, SRZ ;  /* 0x0000000000987805 */ /* 0x000fe2000001ff00 */
[----:B------:R-:W-:Y:S01]  /*14b0*/  STL [R1+0x60], RZ ;  /* 0x000060ff01007387 */ /* 0x000fe20000100800 */
[----:B--2---:R-:W-:Y:S01]  /*14c0*/  ULEA UR14, UR11, UR14, 0x18 ;  /* 0x0000000e0b0e7291 */ /* 0x004fe2000f8ec03f */
[----:B------:R-:W-:Y:S02]  /*14d0*/  CS2R R154, SRZ ;  /* 0x00000000009a7805 */ /* 0x000fe4000001ff00 */
[----:B------:R-:W-:Y:S01]  /*14e0*/  CS2R R156, SRZ ;  /* 0x00000000009c7805 */ /* 0x000fe2000001ff00 */
[----:B------:R-:W-:Y:S01]  /*14f0*/  STL [R1+0x5c], RZ ;  /* 0x00005cff01007387 */ /* 0x000fe20000100800 */
[----:B------:R-:W-:-:S02]  /*1500*/  CS2R R158, SRZ ;  /* 0x00000000009e7805 */ /* 0x000fc4000001ff00 */
[----:B------:R-:W-:Y:S02]  /*1510*/  CS2R R160, SRZ ;  /* 0x0000000000a07805 */ /* 0x000fe4000001ff00 */
[----:B------:R-:W-:Y:S02]  /*1520*/  CS2R R162, SRZ ;  /* 0x0000000000a27805 */ /* 0x000fe4000001ff00 */
[----:B0-----:R-:W-:Y:S01]  /*1530*/  LOP3.LUT R0, R0, 0x80, RZ, 0xc0, !PT ;  /* 0x0000008000007812 */ /* 0x001fe200078ec0ff */
[----:B------:R-:W-:Y:S01]  /*1540*/  STL [R1+0x58], RZ ;  /* 0x000058ff01007387 */ /* 0x000fe20000100800 */
[----:B---3--:R-:W-:Y:S02]  /*1550*/  ISETP.GE.AND P1, PT, R2, 0x1, PT ;  /* 0x000000010200780c */ /* 0x008fe40003f26270 */
[----:B------:R-:W-:Y:S02]  /*1560*/  CS2R R2, SRZ ;  /* 0x0000000000027805 */ /* 0x000fe4000001ff00 */
[----:B------:R-:W-:Y:S01]  /*1570*/  SHF.R.U32.HI R0, RZ, 0x7, R0 ;  /* 0x00000007ff007819 */ /* 0x000fe20000011600 */
[----:B------:R-:W-:Y:S01]  /*1580*/  STL [R1+0x54], RZ ;  /* 0x000054ff01007387 */ /* 0x000fe20000100800 */
[----:B------:R-:W-:-:S02]  /*1590*/  CS2R R164, SRZ ;  /* 0x0000000000a47805 */ /* 0x000fc4000001ff00 */
[----:B------:R-:W-:Y:S02]  /*15a0*/  CS2R R166, SRZ ;  /* 0x0000000000a67805 */ /* 0x000fe4000001ff00 */
[----:B------:R-:W-:Y:S01]  /*15b0*/  CS2R R168, SRZ ;  /* 0x0000000000a87805 */ /* 0x000fe2000001ff00 */
[----:B------:R-:W-:Y:S01]  /*15c0*/  STL [R1+0x50], RZ ;  /* 0x000050ff01007387 */ /* 0x000fe20000100800 */
[----:B------:R-:W-:Y:S02]  /*15d0*/  CS2R R170, SRZ ;  /* 0x0000000000aa7805 */ /* 0x000fe4000001ff00 */
[----:B------:R-:W-:Y:S02]  /*15e0*/  CS2R R172, SRZ ;  /* 0x0000000000ac7805 */ /* 0x000fe4000001ff00 */
[----:B------:R-:W-:Y:S01]  /*15f0*/  CS2R R174, SRZ ;  /* 0x0000000000ae7805 */ /* 0x000fe2000001ff00 */
[----:B------:R-:W0:Y:S01]  /*1600*/  SHFL.IDX PT, R0, R0, RZ, 0x1f ;  /* 0x00001fff00007589 */ /* 0x000e2200000e0000 */
[----:B------:R-:W-:-:S02]  /*1610*/  CS2R R176, SRZ ;  /* 0x0000000000b07805 */ /* 0x000fc4000001ff00 */
[----:B------:R-:W-:Y:S02]  /*1620*/  CS2R R178, SRZ ;  /* 0x0000000000b27805 */ /* 0x000fe4000001ff00 */
[----:B------:R-:W-:Y:S01]  /*1630*/  CS2R R180, SRZ ;  /* 0x0000000000b47805 */ /* 0x000fe2000001ff00 */
[----:B------:R1:W-:Y:S01]  /*1640*/  STL [R1+0x4c], RZ ;  /* 0x00004cff01007387 */ /* 0x0003e20000100800 */
[----:B------:R-:W-:Y:S02]  /*1650*/  CS2R R182, SRZ ;  /* 0x0000000000b67805 */ /* 0x000fe4000001ff00 */
[----:B------:R-:W-:Y:S02]  /*1660*/  CS2R R184, SRZ ;  /* 0x0000000000b87805 */ /* 0x000fe4000001ff00 */
[----:B------:R-:W-:Y:S01]  /*1670*/  CS2R R186, SRZ ;  /* 0x0000000000ba7805 */ /* 0x000fe2000001ff00 */
[----:B------:R1:W-:Y:S01]  /*1680*/  STL [R1+0x48], RZ ;  /* 0x000048ff01007387 */ /* 0x0003e20000100800 */
        /* <DEDUP_REMOVED lines=14> */
[----:B------:R-:W-:Y:S02]  /*1770*/  CS2R R210, SRZ ;  /* 0x0000000000d27805 */ /* 0x000fe4000001ff00 */
[----:B0-----:R-:W-:Y:S01]  /*1780*/  R2UR UR9, R0 ;  /* 0x00000000000972ca */ /* 0x001fe200000e0000 */
[----:B------:R1:W-:Y:S01]  /*1790*/  STL [R1+0x38], RZ ;  /* 0x000038ff01007387 */ /* 0x0003e20000100800 */
[----:B------:R-:W-:Y:S01]  /*17a0*/  IMAD.MOV.U32 R0, RZ, RZ, RZ ;  /* 0x000000ffff007224 */ /* 0x000fe200078e00ff */
[----:B------:R-:W-:-:S02]  /*17b0*/  CS2R R212, SRZ ;  /* 0x0000000000d47805 */ /* 0x000fc4000001ff00 */
[----:B------:R-:W-:Y:S01]  /*17c0*/  CS2R R214, SRZ ;  /* 0x0000000000d67805 */ /* 0x000fe2000001ff00 */
[----:B------:R1:W-:Y:S01]  /*17d0*/  STL [R1+0x34], RZ ;  /* 0x000034ff01007387 */ /* 0x0003e20000100800 */
[----:B------:R-:W-:Y:S02]  /*17e0*/  CS2R R216, SRZ ;  /* 0x0000000000d87805 */ /* 0x000fe4000001ff00 */
[----:B------:R-:W-:Y:S02]  /*17f0*/  CS2R R218, SRZ ;  /* 0x0000000000da7805 */ /* 0x000fe4000001ff00 */
[----:B------:R-:W-:Y:S01]  /*1800*/  CS2R R220, SRZ ;  /* 0x0000000000dc7805 */ /* 0x000fe2000001ff00 */
[----:B------:R1:W-:Y:S01]  /*1810*/  STL [R1+0x30], RZ ;  /* 0x000030ff01007387 */ /* 0x0003e20000100800 */
[----:B------:R-:W-:Y:S02]  /*1820*/  CS2R R222, SRZ ;  /* 0x0000000000de7805 */ /* 0x000fe4000001ff00 */
[----:B------:R-:W-:Y:S01]  /*1830*/  CS2R R224, SRZ ;  /* 0x0000000000e07805 */ /* 0x000fe2000001ff00 */
[----:B------:R-:W-:Y:S01]  /*1840*/  IMAD.MOV.U32 R226, RZ, RZ, RZ ;  /* 0x000000ffffe27224 */ /* 0x000fe200078e00ff */
[----:B------:R1:W-:Y:S01]  /*1850*/  STL [R1+0x2c], RZ ;  /* 0x00002cff01007387 */ /* 0x0003e20000100800 */
[----:B------:R-:W-:Y:S01]  /*1860*/  ULEA.HI UR10, UR9, UR9, URZ, 0x1 ;  /* 0x00000009090a7291 */ /* 0x000fe2000f8f083f */
[----:B------:R-:W-:Y:S01]  /*1870*/  IMAD.U32 R227, RZ, RZ, UR4 ;  /* 0x00000004ffe37e24 */ /* 0x000fe2000f8e00ff */
[----:B------:R-:W-:Y:S01]  /*1880*/  CS2R R24, SRZ ;  /* 0x0000000000187805 */ /* 0x000fe2000001ff00 */
[----:B------:R1:W-:Y:S01]  /*1890*/  STL [R1+0x28], RZ ;  /* 0x000028ff01007387 */ /* 0x0003e20000100800 */
[----:B------:R-:W-:Y:S01]  /*18a0*/  ULOP3.LUT UR10, UR10, 0xffffe, URZ, 0xc0, !UPT ;  /* 0x000ffffe0a0a7892 */ /* 0x000fe2000f8ec03f */
[----:B----4-:R-:W-:-:S02]  /*18b0*/  CS2R R26, SRZ ;  /* 0x00000000001a7805 */ /* 0x010fc4000001ff00 */
[----:B------:R-:W-:Y:S01]  /*18c0*/  CS2R R28, SRZ ;  /* 0x00000000001c7805 */ /* 0x000fe2000001ff00 */
[----:B------:R1:W-:Y:S01]  /*18d0*/  STL [R1+0x24], RZ ;  /* 0x000024ff01007387 */ /* 0x0003e20000100800 */
[----:B------:R-:W-:Y:S01]  /*18e0*/  UIADD3 UR10, UR9, -UR10, URZ ;  /* 0x8000000a090a7290 */ /* 0x000fe2000fffe03f */
[----:B------:R-:W-:Y:S02]  /*18f0*/  CS2R R30, SRZ ;  /* 0x00000000001e7805 */ /* 0x000fe4000001ff00 */
[----:B------:R-:W-:Y:S01]  /*1900*/  CS2R R32, SRZ ;  /* 0x0000000000207805 */ /* 0x000fe2000001ff00 */
[----:B------:R1:W-:Y:S01]  /*1910*/  STL [R1+0x20], RZ ;  /* 0x000020ff01007387 */ /* 0x0003e20000100800 */
[----:B------:R-:W-:Y:S01]  /*1920*/  ULEA UR10, UR10, UR14, 0xc ;  /* 0x0000000e0a0a7291 */ /* 0x000fe2000f8e603f */
[----:B------:R-:W-:Y:S02]  /*1930*/  CS2R R34, SRZ ;  /* 0x0000000000227805 */ /* 0x000fe4000001ff00 */
[----:B------:R-:W-:Y:S01]  /*1940*/  CS2R R36, SRZ ;  /* 0x0000000000247805 */ /* 0x000fe2000001ff00 */
[----:B------:R1:W-:Y:S01]  /*1950*/  STL [R1+0x1c], RZ ;  /* 0x00001cff01007387 */ /* 0x0003e20000100800 */
[----:B------:R-:W-:Y:S01]  /*1960*/  UIADD3 UR10, UR10, 0x180, URZ ;  /* 0x000001800a0a7890 */ /* 0x000fe2000fffe03f */
[----:B------:R-:W-:-:S02]  /*1970*/  CS2R R38, SRZ ;  /* 0x0000000000267805 */ /* 0x000fc4000001ff00 */
[----:B------:R-:W-:Y:S01]  /*1980*/  CS2R R40, SRZ ;  /* 0x0000000000287805 */ /* 0x000fe2000001ff00 */
[----:B------:R1:W-:Y:S01]  /*1990*/  STL [R1+0x18], RZ ;  /* 0x000018ff01007387 */ /* 0x0003e20000100800 */
[----:B------:R-:W-:Y:S01]  /*19a0*/  USHF.R.U32.HI UR10, URZ, 0x4, UR10 ;  /* 0x000000043f0a7899 */ /* 0x000fe2000801160a */
[----:B------:R-:W-:Y:S02]  /*19b0*/  CS2R R42, SRZ ;  /* 0x00000000002a7805 */ /* 0x000fe4000001ff00 */
[----:B------:R-:W-:Y:S01]  /*19c0*/  CS2R R44, SRZ ;  /* 0x00000000002c7805 */ /* 0x000fe2000001ff00 */
[----:B------:R1:W-:Y:S01]  /*19d0*/  STL [R1+0x14], RZ ;  /* 0x000014ff01007387 */ /* 0x0003e20000100800 */
[----:B------:R-:W-:Y:S01]  /*19e0*/  ULOP3.LUT UR15, UR10, 0x3fff, URZ, 0xc0, !UPT ;  /* 0x00003fff0a0f7892 */ /* 0x000fe2000f8ec03f */
        /* <DEDUP_REMOVED lines=18> */
[----:B------:R1:W-:Y:S01]  /*1b10*/  STL [R1], RZ ;  /* 0x000000ff01007387 */ /* 0x0003e20000100800 */
[----:B------:R-:W-:-:S02]  /*1b20*/  CS2R R74, SRZ ;  /* 0x00000000004a7805 */ /* 0x000fc4000001ff00 */
[----:B------:R-:W-:Y:S02]  /*1b30*/  CS2R R76, SRZ ;  /* 0x00000000004c7805 */ /* 0x000fe4000001ff00 */
[----:B------:R-:W-:Y:S02]  /*1b40*/  CS2R R78, SRZ ;  /* 0x00000000004e7805 */ /* 0x000fe4000001ff00 */
[----:B------:R-:W-:Y:S02]  /*1b50*/  CS2R R80, SRZ ;  /* 0x0000000000507805 */ /* 0x000fe4000001ff00 */
[----:B------:R-:W-:Y:S02]  /*1b60*/  CS2R R82, SRZ ;  /* 0x0000000000527805 */ /* 0x000fe4000001ff00 */
[----:B------:R-:W-:Y:S02]  /*1b70*/  CS2R R84, SRZ ;  /* 0x0000000000547805 */ /* 0x000fe4000001ff00 */
        /* <DEDUP_REMOVED lines=32> */
[----:B------:R-:W-:Y:S01]  /*1d80*/  CS2R R150, SRZ ;  /* 0x0000000000967805 */ /* 0x000fe2000001ff00 */
[----:B-1----:R-:W-:Y:S06]  /*1d90*/  @!P1 BRA `(.L_x_18) ;  /* 0x0000001000689947 */ /* 0x002fec0003800000 */
[----:B------:R-:W-:-:S06]  /*1da0*/  UISETP.NE.AND UP0, UPT, UR21, 0x3, UPT ;  /* 0x000000031500788c */ /* 0x000fcc000bf05270 */
[----:B------:R-:W-:-:S13]  /*1db0*/  PLOP3.LUT P2, PT, PT, PT, UP0, 0x80, 0x0 ;  /* 0x000000000000781c */ /* 0x000fda0003f4f008 */
[----:B------:R-:W-:Y:S05]  /*1dc0*/  @!P2 BRA `(.L_x_19) ;  /* 0x000000000004a947 */ /* 0x000fea0003800000 */
[----:B------:R-:W-:Y:S01]  /*1dd0*/  BPT.TRAP 0x1 ;  /* 0x000000040000795c */ /* 0x000fe20000300000 */
.L_x_19:
[----:B------:R-:W-:Y:S01]  /*1de0*/  ULEA UR6, UR5, UR14, 0x3 ;  /* 0x0000000e05067291 */ /* 0x000fe2000f8e183f */
[----:B------:R-:W-:-:S05]  /*1df0*/  IMAD.U32 R0, RZ, RZ, UR4 ;  /* 0x00000004ff007e24 */ /* 0x000fca000f8e00ff */
[----:B------:R-:W-:-:S04]  /*1e00*/  SHF.L.U32 R0, R0, 0x1f, RZ ;  /* 0x0000001f00007819 */ /* 0x000fc800000006ff */
[----:B------:R0:W1:Y:S01]  /*1e10*/  SYNCS.PHASECHK.TRANS64.TRYWAIT P1, [UR6], R0 ;  /* 0x00000000ff0075a7 */ /* 0x0000620008020146 */
[----:B------:R-:W-:Y:S05]  /*1e20*/  @!P2 BRA `(.L_x_20) ;  /* 0x000000000004a947 */ /* 0x000fea0003800000 */
[----:B------:R-:W-:Y:S01]  /*1e30*/  BPT.TRAP 0x1 ;  /* 0x000000040000795c */ /* 0x000fe20000300000 */
.L_x_20:
[----:B-1----:R-:W-:Y:S05]  /*1e40*/  @P1 BRA `(.L_x_21) ;  /* 0x0000000000081947 */ /* 0x002fea0003800000 */
[----:B------:R-:W1:Y:S02]  /*1e50*/  SYNCS.PHASECHK.TRANS64.TRYWAIT P1, [UR6], R0 ;  /* 0x00000000ff0075a7 */ /* 0x000e640008020146 */
[----:B-1----:R-:W-:Y:S05]  /*1e60*/  @!P1 BRA `(.L_x_22) ;  /* 0x000000e400b49947 */ /* 0x002fea0003800000 */
.L_x_21:
[----:B------:R-:W-:Y:S01]  /*1e70*/  UIADD3 UR6, UR14, 0x12180, URZ ;  /* 0x000121800e067890 */ /* 0x000fe2000fffe03f */
[----:B------:R-:W-:Y:S01]  /*1e80*/  WARPGROUP.ARRIVE ;  /* 0x00000000000079c5 */ /* 0x000fe20000000000 */
[----:B------:R-:W-:Y:S01]  /*1e90*/  ULOP3.LUT UR8, UR15, 0x10000, URZ, 0xfc, !UPT ;  /* 0x000100000f087892 */ /* 0x000fe2000f8efc3f */
[----:B------:R2:W-:Y:S01]  /*1ea0*/  STL [R1+0x74], RZ ;  /* 0x000074ff01007387 */ /* 0x0005e20000100800 */
[----:B------:R-:W-:Y:S01]  /*1eb0*/  USHF.R.U32.HI UR6, URZ, 0x4, UR6 ;  /* 0x000000043f067899 */ /* 0x000fe20008011606 */
[----:B01----:R-:W-:Y:S01]  /*1ec0*/  IMAD.MOV.U32 R0, RZ, RZ, RZ ;  /* 0x000000ffff007224 */ /* 0x003fe200078e00ff */
[----:B------:R-:W-:Y:S01]  /*1ed0*/  ULEA UR8, UR5, UR8, 0x9 ;  /* 0x0000000805087291 */ /* 0x000fe2000f8e483f */
[----:B------:R2:W-:Y:S01]  /*1ee0*/  STL [R1+0x70], RZ ;  /* 0x000070ff01007387 */ /* 0x0005e20000100800 */
[----:B------:R-:W-:Y:S01]  /*1ef0*/  ULOP3.LUT UR6, UR6, 0x3fff, URZ, 0xc0, !UPT ;  /* 0x00003fff06067892 */ /* 0x000fe2000f8ec03f */
[----:B------:R-:W-:Y:S01]  /*1f00*/  CS2R R2, SRZ ;  /* 0x0000000000027805 */ /* 0x000fe2000001ff00 */
[----:B------:R-:W-:Y:S01]  /*1f10*/  UMOV UR9, 0x80000020 ;  /* 0x8000002000097882 */ /* 0x000fe20000000000 */
[----:B------:R-:W-:Y:S01]  /*1f20*/  UMOV UR11, 0x80000020 ;  /* 0x80000020000b7882 */ /* 0x000fe20000000000 */
[----:B------:R-:W-:Y:S01]  /*1f30*/  ULOP3.LUT UR6, UR6, 0x10000, URZ, 0xfc, !UPT ;  /* 0x0001000006067892 */ /* 0x000fe2000f8efc3f */
[----:B------:R2:W-:Y:S01]  /*1f40*/  STL [R1+0x6c], RZ ;  /* 0x00006cff01007387 */ /* 0x0005e20000100800 */
[----:B------:R-:W-:Y:S01]  /*1f50*/  ULDC UR7, c[0x0][0x50c] ;  /* 0x0001430000077ab9 */ /* 0x000fe20000000800 */
[----:B------:R-:W-:Y:S01]  /*1f60*/  CS2R R4, SRZ ;  /* 0x0000000000047805 */ /* 0x000fe2000001ff00 */
[----:B------:R-:W-:Y:S01]  /*1f70*/  ULEA UR10, UR5, UR6, 0xa ;  /* 0x00000006050a7291 */ /* 0x000fe2000f8e503f */
[----:B------:R2:W-:Y:S01]  /*1f80*/  STL [R1+0x68], RZ ;  /* 0x000068ff01007387 */ /* 0x0005e20000100800 */
[----:B------:R-:W-:Y:S01]  /*1f90*/  UISETP.NE.AND UP0, UPT, UR7, 0x2, UPT ;  /* 0x000000020700788c */ /* 0x000fe2000bf05270 */
[----:B------:R-:W-:Y:S01]  /*1fa0*/  CS2R R6, SRZ ;  /* 0x0000000000067805 */ /* 0x000fe2000001ff00 */
[----:B------:R-:W-:Y:S01]  /*1fb0*/  UMOV UR6, 0x2 ;  /* 0x0000000200067882 */ /* 0x000fe20000000000 */
[----:B------:R2:W-:Y:S01]  /*1fc0*/  STL [R1+0x64], RZ ;  /* 0x000064ff01007387 */ /* 0x0005e20000100800 */
[----:B------:R-:W-:Y:S01]  /*1fd0*/  USEL UR7, URZ, 0x1, UP0 ;  /* 0x000000013f077887 */ /* 0x000fe20008000000 */
[----:B------:R-:W-:-:S02]  /*1fe0*/  CS2R R8, SRZ ;  /* 0x0000000000087805 */ /* 0x000fc4000001ff00 */
[----:B------:R-:W-:Y:S01]  /*1ff0*/  CS2R R10, SRZ ;  /* 0x00000000000a7805 */ /* 0x000fe2000001ff00 */
[----:B------:R-:W-:Y:S01]  /*2000*/  QGMMA.64x256x32.F32.E5M2.E5M2 R24, gdesc[UR8], RZ, !UPT ;  /* 0x03e00000081879f3 */ /* 0x000fe2000c7038ff */
[----:B------:R2:W-:Y:S01]  /*2010*/  STL [R1+0x60], RZ ;  /* 0x000060ff01007387 */ /* 0x0005e20000100800 */
[----:B------:R-:W-:Y:S01]  /*2020*/  UIADD3 UR8, UR8, 0x2, URZ ;  /* 0x0000000208087890 */ /* 0x000fe2000fffe03f */
[----:B------:R-:W-:Y:S01]  /*2030*/  ISETP.NE.AND P1, PT, RZ, UR7, PT ;  /* 0x00000007ff007c0c */ /* 0x000fe2000bf25270 */
[----:B------:R-:W-:Y:S01]  /*2040*/  UIADD3 UR10, UR10, 0x2, URZ ;  /* 0x000000020a0a7890 */ /* 0x000fe2000fffe03f */
[----:B------:R2:W-:Y:S01]  /*2050*/  STL [R1+0x5c], RZ ;  /* 0x00005cff01007387 */ /* 0x0005e20000100800 */
[----:B------:R-:W-:Y:S01]  /*2060*/  UMOV UR9, 0x80000020 ;  /* 0x8000002000097882 */ /* 0x000fe20000000000 */
[----:B------:R-:W-:Y:S01]  /*2070*/  UMOV UR11, 0x80000020 ;  /* 0x80000020000b7882 */ /* 0x000fe20000000000 */
        /* <DEDUP_REMOVED lines=58> */
[----:B------:R-:W-:-:S03]  /*2420*/  IMAD.MOV.U32 R226, RZ, RZ, RZ ;  /* 0x000000ffffe27224 */ /* 0x000fc600078e00ff */
[----:B------:R2:W-:Y:S04]  /*2430*/  STL [R1+0x1c], RZ ;  /* 0x00001cff01007387 */ /* 0x0005e80000100800 */
[----:B------:R2:W-:Y:S04]  /*2440*/  STL [R1+0x18], RZ ;  /* 0x000018ff01007387 */ /* 0x0005e80000100800 */
[----:B------:R2:W-:Y:S04]  /*2450*/  STL [R1+0x14], RZ ;  /* 0x000014ff01007387 */ /* 0x0005e80000100800 */
[----:B------:R2:W-:Y:S04]  /*2460*/  STL [R1+0x10], RZ ;  /* 0x000010ff01007387 */ /* 0x0005e80000100800 */
[----:B------:R2:W-:Y:S04]  /*2470*/  STL [R1+0xc], RZ ;  /* 0x00000cff01007387 */ /* 0x0005e80000100800 */
[----:B------:R2:W-:Y:S04]  /*2480*/  STL [R1+0x8], RZ ;  /* 0x000008ff01007387 */ /* 0x0005e80000100800 */
[----:B------:R2:W-:Y:S04]  /*2490*/  STL [R1+0x4], RZ ;  /* 0x000004ff01007387 */ /* 0x0005e80000100800 */
[----:B------:R2:W-:Y:S01]  /*24a0*/  STL [R1], RZ ;  /* 0x000000ff01007387 */ /* 0x0005e20000100800 */
[----:B------:R-:W-:Y:S01]  /*24b0*/  QGMMA.64x256x32.F32.E5M2.E5M2 R24, gdesc[UR8], R24, gsb0 ;  /* 0x03e00000081879f3 */ /* 0x000fe20008003818 */
[----:B------:R-:W-:Y:S05]  /*24c0*/  @!P1 BRA `(.L_x_23) ;  /* 0x0000000800809947 */ /* 0x000fea0003800000 */
[----:B------:R-:W-:Y:S02]  /*24d0*/  WARPGROUP.DEPBAR.LE gsb0, 0x0 ;  /* 0x00008000000079c5 */ /* 0x000fe40000010000 */
[----:B------:R-:W-:-:S01]  /*24e0*/  FADD R227, RZ, R122 ;  /* 0x0000007affe37221 */ /* 0x000fc20000000000 */
[----:B------:R-:W-:Y:S01]  /*24f0*/  FADD R226, RZ, R24 ;  /* 0x00000018ffe27221 */ /* 0x000fe20000000000 */
[----:B------:R-:W-:-:S01]  /*2500*/  FADD R225, RZ, R25 ;  /* 0x00000019ffe17221 */ /* 0x000fc20000000000 */
[----:B------:R-:W-:Y:S01]  /*2510*/  FADD R224, RZ, R26 ;  /* 0x0000001affe07221 */ /* 0x000fe20000000000 */
[----:B------:R-:W-:-:S01]  /*2520*/  FADD R223, RZ, R27 ;  /* 0x0000001bffdf7221 */ /* 0x000fc20000000000 */
[----:B------:R0:W-:Y:S01]  /*2530*/  STL [R1], R227 ;  /* 0x000000e301007387 */ /* 0x0001e20000100800 */
[----:B------:R-:W-:-:S01]  /*2540*/  FADD R222, RZ, R28 ;  /* 0x0000001cffde7221 */ /* 0x000fc20000000000 */
[----:B------:R-:W-:Y:S01]  /*2550*/  FADD R221, RZ, R29 ;  /* 0x0000001dffdd7221 */ /* 0x000fe20000000000 */
[----:B------:R-:W-:-:S01]  /*2560*/  FADD R220, RZ, R30 ;  /* 0x0000001effdc7221 */ /* 0x000fc20000000000 */
[----:B------:R-:W-:Y:S01]  /*2570*/  FADD R219, RZ, R31 ;  /* 0x0000001fffdb7221 */ /* 0x000fe20000000000 */
[----:B------:R-:W-:-:S01]  /*2580*/  FADD R218, RZ, R32 ;  /* 0x00000020ffda7221 */ /* 0x000fc20000000000 */
[----:B------:R-:W-:Y:S01]  /*2590*/  FADD R217, RZ, R33 ;  /* 0x00000021ffd97221 */ /* 0x000fe20000000000 */
[----:B------:R-:W-:-:S01]  /*25a0*/  FADD R216, RZ, R34 ;  /* 0x00000022ffd87221 */ /* 0x000fc20000000000 */
[----:B------:R-:W-:Y:S01]  /*25b0*/  FADD R215, RZ, R35 ;  /* 0x00000023ffd77221 */ /* 0x000fe20000000000 */
[----:B------:R-:W-:-:S01]  /*25c0*/  FADD R214, RZ, R36 ;  /* 0x00000024ffd67221 */ /* 0x000fc20000000000 */
[----:B0-----:R-:W-:Y:S01]  /*25d0*/  FADD R227, RZ, R123 ;  /* 0x0000007bffe37221 */ /* 0x001fe20000000000 */
[----:B------:R-:W-:-:S01]  /*25e0*/  FADD R213, RZ, R37 ;  /* 0x00000025ffd57221 */ /* 0x000fc20000000000 */
[----:B------:R-:W-:Y:S01]  /*25f0*/  FADD R212, RZ, R38 ;  /* 0x00000026ffd47221 */ /* 0x000fe20000000000 */
[----:B------:R-:W-:-:S01]  /*2600*/  FADD R211, RZ, R39 ;  /* 0x00000027ffd37221 */ /* 0x000fc20000000000 */
[----:B------:R-:W-:Y:S01]  /*2610*/  FADD R210, RZ, R40 ;  /* 0x00000028ffd27221 */ /* 0x000fe20000000000 */
[----:B------:R0:W-:Y:S01]  /*2620*/  STL [R1+0x4], R227 ;  /* 0x000004e301007387 */ /* 0x0001e20000100800 */
        /* <DEDUP_REMOVED lines=93> */
[----:B------:R-:W-:Y:S01]  /*2c00*/  UMOV UR6, URZ ;  /* 0x0000003f00067c82 */ /* 0x000fe20008000000 */
[----:B0-----:R-:W-:-:S05]  /*2c10*/  FADD R227, RZ, R130 ;  /* 0x00000082ffe37221 */ /* 0x001fca0000000000 */
[----:B------:R0:W-:Y:S02]  /*2c20*/  STL [R1+0x20], R227 ;  /* 0x000020e301007387 */ /* 0x0001e40000100800 */
        /* <DEDUP_REMOVED lines=42> */
.L_x_23:
[----:B------:R-:W-:-:S04]  /*2ed0*/  UIADD3 UR18, UR5, 0x1, URZ ;  /* 0x0000000105127890 */ /* 0x000fc8000fffe03f */
[----:B------:R-:W-:-:S04]  /*2ee0*/  UISETP.NE.AND UP0, UPT, UR18, 0x9, UPT ;  /* 0x000000091200788c */ /* 0x000fc8000bf05270 */
[----:B------:R-:W-:Y:S02]  /*2ef0*/  USEL UR8, URZ, 0x1, UP0 ;  /* 0x000000013f087887 */ /* 0x000fe40008000000 */
[----:B------:R-:W-:Y:S02]  /*2f00*/  USEL UR18, UR18, URZ, UP0 ;  /* 0x0000003f12127287 */ /* 0x000fe40008000000 */
[----:B------:R-:W-:-:S06]  /*2f10*/  ULOP3.LUT UR8, UR4, UR8, URZ, 0x3c, !UPT ;  /* 0x0000000804087292 */ /* 0x000fcc000f8e3c3f */
[----:B0-----:R-:W-:Y:S01]  /*2f20*/  IMAD.U32 R227, RZ, RZ, UR8 ;  /* 0x00000008ffe37e24 */ /* 0x001fe2000f8e00ff */
[----:B------:R-:W-:-:S06]  /*2f30*/  UMOV UR8, 0x1 ;  /* 0x0000000100087882 */ /* 0x000fcc0000000000 */
.L_x_18:
[----:B------:R-:W-:-:S04]  /*2f40*/  UISETP.LT.AND UP0, UPT, UR12, 0x1, UPT ;  /* 0x000000010c00788c */ /* 0x000fc8000bf01270 */
[----:B------:R-:W-:-:S04]  /*2f50*/  USEL UR9, UR12, 0x1, UP0 ;  /* 0x000000010c097887 */ /* 0x000fc80008000000 */
[----:B------:R-:W-:-:S04]  /*2f60*/  UIADD3 UR9, UR12, -UR9, URZ ;  /* 0x800000090c097290 */ /* 0x000fc8000fffe03f */
[----:B------:R-:W-:-:S06]  /*2f70*/  UISETP.GE.AND UP0, UPT, UR9, 0x1, UPT ;  /* 0x000000010900788c */ /* 0x000fcc000bf06270 */
[----:B------:R-:W-:-:S13]  /*2f80*/  PLOP3.LUT P1, PT, PT, PT, UP0, 0x80, 0x0 ;  /* 0x000000000000781c */ /* 0x000fda0003f2f008 */
[----:B------:R-:W-:Y:S05]  /*2f90*/  @!P1 BRA `(.L_x_24) ;  /* 0x0000001000949947 */ /* 0x000fea0003800000 */
[----:B------:R-:W-:Y:S01]  /*2fa0*/  IMAD.U32 R228, RZ, RZ, UR9 ;  /* 0x00000009ffe47e24 */ /* 0x000fe2000f8e00ff */
[----:B------:R-:W-:Y:S01]  /*2fb0*/  UMOV UR23, UR5 ;  /* 0x0000000500177c82 */ /* 0x000fe20008000000 */
[----:B------:R-:W-:-:S05]  /*2fc0*/  ULDC UR24, c[0x0][0x50c] ;  /* 0x0001430000187ab9 */ /* 0x000fca0000000800 */
.L_x_32:
[----:B------:R-:W-:-:S06]  /*2fd0*/  UISETP.NE.AND UP0, UPT, UR21, 0x3, UPT ;  /* 0x000000031500788c */ /* 0x000fcc000bf05270 */
[----:B------:R-:W-:-:S13]  /*2fe0*/  PLOP3.LUT P2, PT, PT, PT, UP0, 0x80, 0x0 ;  /* 0x000000000000781c */ /* 0x000fda0003f4f008 */
[----:B01---5:R-:W-:Y:S05]  /*2ff0*/  @!P2 BRA `(.L_x_25) ;  /* 0x000000000004a947 */ /* 0x023fea0003800000 */
[----:B------:R-:W-:Y:S01]  /*3000*/  BPT.TRAP 0x1 ;  /* 0x000000040000795c */ /* 0x000fe20000300000 */
.L_x_25:
[----:B------:R-:W0:Y:S01]  /*3010*/  S2UR UR9, SR_CgaCtaId ;  /* 0x00000000000979c3 */ /* 0x000e220000008800 */
[----:B------:R-:W-:Y:S01]  /*3020*/  UMOV UR14, 0x400 ;  /* 0x00000400000e7882 */ /* 0x000fe20000000000 */
[----:B------:R-:W-:Y:S01]  /*3030*/  SHF.L.U32 R229, R227, 0x1f, RZ ;  /* 0x0000001fe3e57819 */ /* 0x000fe200000006ff */
[----:B0-----:R-:W-:-:S04]  /*3040*/  ULEA UR14, UR9, UR14, 0x18 ;  /* 0x0000000e090e7291 */ /* 0x001fc8000f8ec03f */
[----:B------:R-:W-:-:S09]  /*3050*/  ULEA UR9, UR18, UR14, 0x3 ;  /* 0x0000000e12097291 */ /* 0x000fd2000f8e183f */
[----:B------:R0:W1:Y:S01]  /*3060*/  SYNCS.PHASECHK.TRANS64.TRYWAIT P1, [UR9], R229 ;  /* 0x000000e5ff0075a7 */ /* 0x0000620008020149 */
[----:B------:R-:W-:Y:S05]  /*3070*/  @!P2 BRA `(.L_x_26) ;  /* 0x000000000004a947 */ /* 0x000fea0003800000 */
[----:B------:R-:W-:Y:S01]  /*3080*/  BPT.TRAP 0x1 ;  /* 0x000000040000795c */ /* 0x000fe20000300000 */
.L_x_26:
[----:B-1----:R-:W-:Y:S05]  /*3090*/  @P1 BRA `(.L_x_27) ;  /* 0x0000000000081947 */ /* 0x002fea0003800000 */
[----:B------:R-:W1:Y:S02]  /*30a0*/  SYNCS.PHASECHK.TRANS64.TRYWAIT P1, [UR9], R229 ;  /* 0x000000e5ff0075a7 */ /* 0x000e640008020149 */
[----:B-1----:R-:W-:Y:S05]  /*30b0*/  @!P1 BRA `(.L_x_28) ;  /* 0x000000d400389947 */ /* 0x002fea0003800000 */
.L_x_27:
[----:B------:R-:W-:Y:S01]  /*30c0*/  UIADD3 UR9, UR14, 0x12180, URZ ;  /* 0x000121800e097890 */ /* 0x000fe2000fffe03f */
[----:B------:R-:W-:Y:S01]  /*30d0*/  WARPGROUP.ARRIVE ;  /* 0x00000000000079c5 */ /* 0x000fe20000000000 */
[----:B------:R-:W-:Y:S02]  /*30e0*/  UISETP.NE.AND UP0, UPT, UR7, URZ, UPT ;  /* 0x0000003f0700728c */ /* 0x000fe4000bf05270 */
[----:B------:R-:W-:Y:S02]  /*30f0*/  USHF.R.U32.HI UR9, URZ, 0x4, UR9 ;  /* 0x000000043f097899 */ /* 0x000fe40008011609 */
[----:B------:R-:W-:Y:S02]  /*3100*/  USEL UR8, UR8, URZ, !UP0 ;  /* 0x0000003f08087287 */ /* 0x000fe4000c000000 */
[----:B------:R-:W-:Y:S02]  /*3110*/  ULOP3.LUT UR9, UR9, 0x3fff, URZ, 0xc0, !UPT ;  /* 0x00003fff09097892 */ /* 0x000fe4000f8ec03f */
[----:B------:R-:W-:-:S02]  /*3120*/  ULOP3.LUT UR7, UR15, 0x10000, URZ, 0xfc, !UPT ;  /* 0x000100000f077892 */ /* 0x000fc4000f8efc3f */
[----:B------:R-:W-:Y:S02]  /*3130*/  ULOP3.LUT UR9, UR9, 0x10000, URZ, 0xfc, !UPT ;  /* 0x0001000009097892 */ /* 0x000fe4000f8efc3f */
[----:B------:R-:W-:Y:S02]  /*3140*/  UISETP.NE.U32.AND UP0, UPT, UR8, URZ, UPT ;  /* 0x0000003f0800728c */ /* 0x000fe4000bf05070 */
[----:B------:R-:W-:Y:S02]  /*3150*/  ULEA UR8, UR18, UR7, 0x9 ;  /* 0x0000000712087291 */ /* 0x000fe4000f8e483f */
[----:B------:R-:W-:Y:S01]  /*3160*/  ULEA UR10, UR18, UR9, 0xa ;  /* 0x00000009120a7291 */ /* 0x000fe2000f8e503f */
[----:B------:R-:W-:Y:S02]  /*3170*/  UMOV UR11, 0x80000020 ;  /* 0x80000020000b7882 */ /* 0x000fe40000000000 */
[----:B------:R-:W-:Y:S01]  /*3180*/  UMOV UR9, 0x80000020 ;  /* 0x8000002000097882 */ /* 0x000fe20000000000 */
[----:B------:R-:W-:-:S05]  /*3190*/  UIADD3 UR6, UR6, 0x2, URZ ;  /* 0x0000000206067890 */ /* 0x000fca000fffe03f */
[----:B------:R-:W-:Y:S01]  /*31a0*/  QGMMA.64x256x32.F32.E5M2.E5M2 R24, gdesc[UR8], R24, UP0 ;  /* 0x03e00000081879f3 */ /* 0x000fe2000bf03818 */
[----:B------:R-:W-:Y:S02]  /*31b0*/  UIADD3 UR8, UR8, 0x2, URZ ;  /* 0x0000000208087890 */ /* 0x000fe4000fffe03f */
[----:B------:R-:W-:Y:S01]  /*31c0*/  UIADD3 UR10, UR10, 0x2, URZ ;  /* 0x000000020a0a7890 */ /* 0x000fe2000fffe03f */
[----:B------:R-:W-:Y:S01]  /*31d0*/  UMOV UR9, 0x80000020 ;  /* 0x8000002000097882 */ /* 0x000fe20000000000 */
[----:B------:R-:W-:Y:S01]  /*31e0*/  UMOV UR11, 0x80000020 ;  /* 0x80000020000b7882 */ /* 0x000fe20000000000 */
[----:B------:R-:W-:-:S04]  /*31f0*/  UISETP.NE.AND UP0, UPT, UR6, UR24, UPT ;  /* 0x000000180600728c */ /* 0x000fc8000bf05270 */
[----:B------:R-:W-:-:S06]  /*3200*/  USEL UR7, URZ, 0x1, UP0 ;  /* 0x000000013f077887 */ /* 0x000fcc0008000000 */
[----:B------:R-:W-:-:S12]  /*3210*/  ISETP.NE.AND P1, PT, RZ, UR7, PT ;  /* 0x00000007ff007c0c */ /* 0x000fd8000bf25270 */
[----:B------:R-:W-:Y:S03]  /*3220*/  QGMMA.64x256x32.F32.E5M2.E5M2 R24, gdesc[UR8], R24, gsb0 ;  /* 0x03e00000081879f3 */ /* 0x000fe60008003818 */
[----:B------:R-:W-:Y:S02]  /*3230*/  WARPGROUP.DEPBAR.LE gsb0, 0x1 ;  /* 0x00008000000079c5 */ /* 0x000fe40000010100 */
[----:B------:R-:W-:Y:S05]  /*3240*/  @!P1 BRA `(.L_x_29) ;  /* 0x0000000c00809947 */ /* 0x000fea0003800000 */
[----:B------:R-:W-:Y:S02]  /*3250*/  WARPGROUP.DEPBAR.LE gsb0, 0x0 ;  /* 0x00008000000079c5 */ /* 0x000fe40000010000 */
[----:B------:R-:W-:-:S01]  /*3260*/  FADD R226, R24, R226 ;  /* 0x000000e218e27221 */ /* 0x000fc20000000000 */
[----:B------:R-:W-:Y:S01]  /*3270*/  FADD R225, R25, R225 ;  /* 0x000000e119e17221 */ /* 0x000fe20000000000 */
[----:B------:R1:W-:Y:S01]  /*3280*/  STL [R1+0x8c], R227 ;  /* 0x00008ce301007387 */ /* 0x0003e20000100800 */
[----:B------:R-:W-:-:S01]  /*3290*/  FADD R224, R26, R224 ;  /* 0x000000e01ae07221 */ /* 0x000fc20000000000 */
[----:B------:R-:W-:Y:S01]  /*32a0*/  FADD R223, R27, R223 ;  /* 0x000000df1bdf7221 */ /* 0x000fe20000000000 */
[----:B------:R-:W-:-:S01]  /*32b0*/  FADD R222, R28, R222 ;  /* 0x000000de1cde7221 */ /* 0x000fc20000000000 */
[----:B------:R-:W-:Y:S01]  /*32c0*/  FADD R221, R29, R221 ;  /* 0x000000dd1ddd7221 */ /* 0x000fe20000000000 */
[----:B-1----:R-:W3:Y:S04]  /*32d0*/  LDL.LU R227, [R1+0x30] ;  /* 0x0000300001e37983 */ /* 0x002ee80000300800 */
[----:B------:R1:W-:Y:S01]  /*32e0*/  STL [R1+0x90], R226 ;  /* 0x000090e201007387 */ /* 0x0003e20000100800 */
[----:B------:R-:W-:-:S01]  /*32f0*/  FADD R220, R30, R220 ;  /* 0x000000dc1edc7221 */ /* 0x000fc20000000000 */
[----:B------:R-:W-:-:S02]  /*3300*/  FADD R219, R31, R219 ;  /* 0x000000db1fdb7221 */ /* 0x000fc40000000000 */
[----:B-1----:R-:W4:Y:S04]  /*3310*/  LDL.LU R226, [R1+0x2c] ;  /* 0x00002c0001e27983 */ /* 0x002f280000300800 */
[----:B------:R1:W-:Y:S01]  /*3320*/  STL [R1+0x94], R225 ;  /* 0x000094e101007387 */ /* 0x0003e20000100800 */
[----:B------:R-:W-:-:S03]  /*3330*/  FADD R218, R32, R218 ;  /* 0x000000da20da7221 */ /* 0x000fc60000000000 */
[----:B-1----:R-:W2:Y:S04]  /*3340*/  LDL.LU R225, [R1+0x28] ;  /* 0x0000280001e17983 */ /* 0x002ea80000300800 */
        /* <DEDUP_REMOVED lines=9> */
[----:B------:R1:W-:Y:S04]  /*33e0*/  STL [R1+0xa4], R221 ;  /* 0x0000a4dd01007387 */ /* 0x0003e80000100800 */
        /* <DEDUP_REMOVED lines=12> */
[----:B-1----:R-:W2:Y:S01]  /*34b0*/  LDL.LU R215, [R1] ;  /* 0x0000000001d77983 */ /* 0x002ea20000300800 */
[----:B------:R-:W-:-:S01]  /*34c0*/  FADD R214, R36, R214 ;  /* 0x000000d624d67221 */ /* 0x000fc20000000000 */
[----:B------:R-:W-:Y:S01]  /*34d0*/  FADD R213, R37, R213 ;  /* 0x000000d525d57221 */ /* 0x000fe20000000000 */
[----:B------:R-:W-:-:S01]  /*34e0*/  FADD R212, R38, R212 ;  /* 0x000000d426d47221 */ /* 0x000fc20000000000 */
[----:B------:R-:W-:Y:S01]  /*34f0*/  FADD R211, R39, R211 ;  /* 0x000000d327d37221 */ /* 0x000fe20000000000 */
[----:B------:R-:W-:-:S01]  /*3500*/  FADD R210, R40, R210 ;  /* 0x000000d228d27221 */ /* 0x000fc20000000000 */
[----:B------:R-:W-:Y:S01]  /*3510*/  STL [R1+0xc0], R214 ;  /* 0x0000c0d601007387 */ /* 0x000fe20000100800 */
        /* <DEDUP_REMOVED lines=11> */
[----:B------:R1:W-:Y:S01]  /*35d0*/  STL [R1+0xcc], R211 ;  /* 0x0000ccd301007387 */ /* 0x0003e20000100800 */
[----:B------:R-:W-:-:S01]  /*35e0*/  FADD R200, R50, R200 ;  /* 0x000000c832c87221 */ /* 0x000fc20000000000 */
[----:B------:R-:W-:Y:S01]  /*35f0*/  FADD R199, R51, R199 ;  /* 0x000000c733c77221 */ /* 0x000fe20000000000 */
        /* <DEDUP_REMOVED lines=69> */
[----:B-----5:R-:W-:Y:S01]  /*3a50*/  FADD R0, R121, R0 ;  /* 0x0000000079007221 */ /* 0x020fe20000000000 */
[----:B---3--:R-:W-:-:S01]  /*3a60*/  FADD R227, R134, R227 ;  /* 0x000000e386e37221 */ /* 0x008fc20000000000 */
[----:B----4-:R-:W-:Y:S01]  /*3a70*/  FADD R226, R133, R226 ;  /* 0x000000e285e27221 */ /* 0x010fe20000000000 */
[----:B--2---:R-:W-:-:S01]  /*3a80*/  FADD R225, R132, R225 ;  /* 0x000000e184e17221 */ /* 0x004fc20000000000 */
        /* <DEDUP_REMOVED lines=9> */
[----:B------:R-:W-:-:S05]  /*3b20*/  FADD R215, R122, R215 ;  /* 0x000000d77ad77221 */ /* 0x000fca0000000000 */
[----:B------:R2:W-:Y:S04]  /*3b30*/  STL [R1], R215 ;  /* 0x000000d701007387 */ /* 0x0005e80000100800 */
[----:B------:R3:W-:Y:S04]  /*3b40*/  STL [R1+0x4], R216 ;  /* 0x000004d801007387 */ /* 0x0007e80000100800 */
        /* <DEDUP_REMOVED lines=8> */
[----:B-1----:R-:W4:Y:S04]  /*3bd0*/  LDL.LU R211, [R1+0x34] ;  /* 0x0000340001d37983 */ /* 0x002f280000300800 */
[----:B------:R1:W-:Y:S04]  /*3be0*/  STL [R1+0x28], R225 ;  /* 0x000028e101007387 */ /* 0x0003e80000100800 */
[----:B------:R-:W4:Y:S04]  /*3bf0*/  LDL.LU R212, [R1+0x38] ;  /* 0x0000380001d47983 */ /* 0x000f280000300800 */
[----:B------:R1:W-:Y:S04]  /*3c00*/  STL [R1+0x2c], R226 ;  /* 0x00002ce201007387 */ /* 0x0003e80000100800 */
[----:B------:R-:W4:Y:S04]  /*3c10*/  LDL.LU R213, [R1+0x3c] ;  /* 0x00003c0001d57983 */ /* 0x000f280000300800 */
[----:B------:R1:W-:Y:S04]  /*3c20*/  STL [R1+0x30], R227 ;  /* 0x000030e301007387 */ /* 0x0003e80000100800 */
[----:B------:R-:W4:Y:S04]  /*3c30*/  LDL.LU R214, [R1+0x40] ;  /* 0x0000400001d67983 */ /* 0x000f280000300800 */
[----:B--2---:R-:W2:Y:S04]  /*3c40*/  LDL.LU R215, [R1+0x44] ;  /* 0x0000440001d77983 */ /* 0x004ea80000300800 */
[----:B---3--:R-:W3:Y:S04]  /*3c50*/  LDL.LU R216, [R1+0x48] ;  /* 0x0000480001d87983 */ /* 0x008ee80000300800 */
[----:B----4-:R-:W4:Y:S04]  /*3c60*/  LDL.LU R217, [R1+0x4c] ;  /* 0x00004c0001d97983 */ /* 0x010f280000300800 */
[----:B0-----:R-:W4:Y:S04]  /*3c70*/  LDL.LU R218, [R1+0x50] ;  /* 0x0000500001da7983 */ /* 0x001f280000300800 */
[----:B------:R-:W4:Y:S04]  /*3c80*/  LDL.LU R219, [R1+0x54] ;  /* 0x0000540001db7983 */ /* 0x000f280000300800 */
[----:B------:R-:W4:Y:S04]  /*3c90*/  LDL.LU R220, [R1+0x58] ;  /* 0x0000580001dc7983 */ /* 0x000f280000300800 */
[----:B------:R-:W4:Y:S04]  /*3ca0*/  LDL.LU R221, [R1+0x5c] ;  /* 0x00005c0001dd7983 */ /* 0x000f280000300800 */
[----:B------:R-:W4:Y:S04]  /*3cb0*/  LDL.LU R222, [R1+0x60] ;  /* 0x0000600001de7983 */ /* 0x000f280000300800 */
[----:B------:R-:W4:Y:S04]  /*3cc0*/  LDL.LU R223, [R1+0x64] ;  /* 0x0000640001df7983 */ /* 0x000f280000300800 */
[----:B------:R-:W4:Y:S04]  /*3cd0*/  LDL.LU R224, [R1+0x68] ;  /* 0x0000680001e07983 */ /* 0x000f280000300800 */
[----:B-1----:R-:W4:Y:S04]  /*3ce0*/  LDL.LU R225, [R1+0x6c] ;  /* 0x00006c0001e17983 */ /* 0x002f280000300800 */
[----:B------:R-:W4:Y:S04]  /*3cf0*/  LDL.LU R226, [R1+0x70] ;  /* 0x0000700001e27983 */ /* 0x000f280000300800 */
[----:B------:R-:W4:Y:S01]  /*3d00*/  LDL.LU R227, [R1+0x74] ;  /* 0x0000740001e37983 */ /* 0x000f220000300800 */
[----:B------:R-:W-:-:S05]  /*3d10*/  FADD R211, R135, R211 ;  /* 0x000000d387d37221 */ /* 0x000fca0000000000 */
[----:B------:R0:W-:Y:S01]  /*3d20*/  STL [R1+0x34], R211 ;  /* 0x000034d301007387 */ /* 0x0001e20000100800 */
[----:B------:R-:W-:-:S03]  /*3d30*/  FADD R212, R136, R212 ;  /* 0x000000d488d47221 */ /* 0x000fc60000000000 */
[----:B0-----:R1:W5:Y:S01]  /*3d40*/  LDL.LU R211, [R1+0xcc] ;  /* 0x0000cc0001d37983 */ /* 0x0013620000300800 */
[----:B------:R-:W-:-:S03]  /*3d50*/  FADD R213, R137, R213 ;  /* 0x000000d589d57221 */ /* 0x000fc60000000000 */
[----:B------:R0:W-:Y:S01]  /*3d60*/  STL [R1+0x38], R212 ;  /* 0x000038d401007387 */ /* 0x0001e20000100800 */
[----:B------:R-:W-:-:S01]  /*3d70*/  FADD R214, R138, R214 ;  /* 0x000000d68ad67221 */ /* 0x000fc20000000000 */
[----:B--2---:R-:W-:Y:S02]  /*3d80*/  FADD R215, R139, R215 ;  /* 0x000000d78bd77221 */ /* 0x004fe40000000000 */
[----:B0-----:R1:W5:Y:S01]  /*3d90*/  LDL.LU R212, [R1+0xc8] ;  /* 0x0000c80001d47983 */ /* 0x0013620000300800 */
[----:B---3--:R-:W-:-:S03]  /*3da0*/  FADD R216, R140, R216 ;  /* 0x000000d88cd87221 */ /* 0x008fc60000000000 */
[----:B------:R0:W-:Y:S01]  /*3db0*/  STL [R1+0x3c], R213 ;  /* 0x00003cd501007387 */ /* 0x0001e20000100800 */
[----:B----4-:R-:W-:-:S03]  /*3dc0*/  FADD R217, R141, R217 ;  /* 0x000000d98dd97221 */ /* 0x010fc60000000000 */
[----:B0-----:R1:W5:Y:S01]  /*3dd0*/  LDL.LU R213, [R1+0xc4] ;  /* 0x0000c40001d57983 */ /* 0x0013620000300800 */
[----:B------:R-:W-:-:S03]  /*3de0*/  FADD R218, R142, R218 ;  /* 0x000000da8eda7221 */ /* 0x000fc60000000000 */
[----:B------:R0:W-:Y:S01]  /*3df0*/  STL [R1+0x40], R214 ;  /* 0x000040d601007387 */ /* 0x0001e20000100800 */
[----:B------:R-:W-:-:S01]  /*3e00*/  FADD R219, R143, R219 ;  /* 0x000000db8fdb7221 */ /* 0x000fc20000000000 */
[----:B------:R-:W-:Y:S02]  /*3e10*/  FADD R220, R144, R220 ;  /* 0x000000dc90dc7221 */ /* 0x000fe40000000000 */
[----:B0-----:R1:W5:Y:S04]  /*3e20*/  LDL.LU R214, [R1+0xc0] ;  /* 0x0000c00001d67983 */ /* 0x0013680000300800 */
[----:B------:R0:W-:Y:S01]  /*3e30*/  STL [R1+0x44], R215 ;  /* 0x000044d701007387 */ /* 0x0001e20000100800 */
[----:B------:R-:W-:-:S01]  /*3e40*/  FADD R221, R145, R221 ;  /* 0x000000dd91dd7221 */ /* 0x000fc20000000000 */
[----:B------:R-:W-:-:S02]  /*3e50*/  FADD R222, R146, R222 ;  /* 0x000000de92de7221 */ /* 0x000fc40000000000 */
[----:B0-----:R1:W5:Y:S04]  /*3e60*/  LDL.LU R215, [R1+0xbc] ;  /* 0x0000bc0001d77983 */ /* 0x0013680000300800 */
[----:B------:R0:W-:Y:S01]  /*3e70*/  STL [R1+0x48], R216 ;  /* 0x000048d801007387 */ /* 0x0001e20000100800 */
[----:B------:R-:W-:-:S03]  /*3e80*/  FADD R223, R147, R223 ;  /* 0x000000df93df7221 */ /* 0x000fc60000000000 */
        /* <DEDUP_REMOVED lines=13> */
[----:B------:R0:W-:Y:S04]  /*3f60*/  STL [R1+0x5c], R221 ;  /* 0x00005cdd01007387 */ /* 0x0001e80000100800 */
        /* <DEDUP_REMOVED lines=12> */
[----:B0-----:R1:W5:Y:S01]  /*4030*/  LDL.LU R227, [R1+0x8c] ;  /* 0x00008c0001e37983 */ /* 0x0013620000300800 */
[----:B------:R-:W-:-:S05]  /*4040*/  UMOV UR6, URZ ;  /* 0x0000003f00067c82 */ /* 0x000fca0008000000 */
.L_x_29:
[----:B------:R-:W-:Y:S05]  /*4050*/  @!P2 BRA `(.L_x_30) ;  /* 0x000000000004a947 */ /* 0x000fea0003800000 */
[----:B------:R-:W-:Y:S01]  /*4060*/  BPT.TRAP 0x1 ;  /* 0x000000040000795c */ /* 0x000fe20000300000 */
.L_x_30:
[----:B-----5:R3:W-:Y:S04]  /*4070*/  STL [R1+0x8c], R0 ;  /* 0x00008c0001007387 */ /* 0x0207e80000100800 */
[----:B---3--:R-:W3:Y:S01]  /*4080*/  LDL R0, [R1+0x78] ;  /* 0x0000780001007983 */ /* 0x008ee20000100800 */
[----:B0-----:R-:W-:-:S05]  /*4090*/  IMAD.U32 R229, RZ, RZ, UR23 ;  /* 0x00000017ffe57e24 */ /* 0x001fca000f8e00ff */
[----:B------:R-:W-:-:S05]  /*40a0*/  @P0 LEA R229, R229, UR14, 0x3 ;  /* 0x0000000ee5e50c11 */ /* 0x000fca000f8e18ff */
[----:B------:R-:W-:Y:S01]  /*40b0*/  @P0 VIADD R229, R229, 0x48 ;  /* 0x00000048e5e50836 */ /* 0x000fe20000000000 */
[----:B------:R-:W-:-:S06]  /*40c0*/  UISETP.GT.U32.AND UP0, UPT, UR13, 0x1, UPT ;  /* 0x000000010d00788c */ /* 0x000fcc000bf04070 */
[----:B------:R-:W-:Y:S02]  /*40d0*/  PLOP3.LUT P1, PT, PT, PT, UP0, 0x80, 0x0 ;  /* 0x000000000000781c */ /* 0x000fe40003f2f008 */
[----:B---3--:R-:W-:Y:S02]  /*40e0*/  @P0 PRMT R229, R0, 0x654, R229 ;  /* 0x0000065400e50816 */ /* 0x008fe400000000e5 */
[----:B------:R0:W5:Y:S02]  /*40f0*/  LDL.LU R0, [R1+0x8c] ;  /* 0x00008c0001007983 */ /* 0x0001640000300800 */
[----:B------:R0:W-:Y:S07]  /*4100*/  @P0 SYNCS.ARRIVE.TRANS64.RED.A1T0 RZ, [R229+URZ], RZ ;  /* 0x000000ffe5ff09a7 */ /* 0x0001ee000810043f */
[----:B------:R-:W-:Y:S05]  /*4110*/  @P1 BRA `(.L_x_31) ;  /* 0x0000000000041947 */ /* 0x000fea0003800000 */
[----:B------:R-:W-:Y:S01]  /*4120*/  BPT.TRAP 0x1 ;  /* 0x000000040000795c */ /* 0x000fe20000300000 */
.L_x_31:
[----:B------:R-:W-:Y:S01]  /*4130*/  UIADD3 UR18, UR18, 0x1, URZ ;  /* 0x0000000112127890 */ /* 0x000fe2000fffe03f */
[C---:B------:R-:W-:Y:S01]  /*4140*/  ISETP.GT.AND P1, PT, R228.reuse, 0x1, PT ;  /* 0x00000001e400780c */ /* 0x040fe20003f24270 */
[----:B------:R-:W-:Y:S01]  /*4150*/  UIADD3 UR23, UR23, 0x1, URZ ;  /* 0x0000000117177890 */ /* 0x000fe2000fffe03f */
[----:B------:R-:W-:Y:S01]  /*4160*/  VIADD R228, R228, 0xffffffff ;  /* 0xffffffffe4e47836 */ /* 0x000fe20000000000 */
[----:B------:R-:W-:Y:S02]  /*4170*/  UISETP.NE.AND UP0, UPT, UR18, 0x9, UPT ;  /* 0x000000091200788c */ /* 0x000fe4000bf05270 */
[----:B------:R-:W-:Y:S02]  /*4180*/  UISETP.NE.AND UP1, UPT, UR23, 0x9, UPT ;  /* 0x000000091700788c */ /* 0x000fe4000bf25270 */
[----:B------:R-:W-:Y:S02]  /*4190*/  USEL UR8, URZ, 0x1, UP0 ;  /* 0x000000013f087887 */ /* 0x000fe40008000000 */
[----:B------:R-:W-:-:S02]  /*41a0*/  USEL UR18, UR18, URZ, UP0 ;  /* 0x0000003f12127287 */ /* 0x000fc40008000000 */
[----:B------:R-:W-:Y:S02]  /*41b0*/  USEL UR23, UR23, URZ, UP1 ;  /* 0x0000003f17177287 */ /* 0x000fe40008800000 */
[----:B------:R-:W-:Y:S01]  /*41c0*/  LOP3.LUT R227, R227, UR8, RZ, 0x3c, !PT ;  /* 0x00000008e3e37c12 */ /* 0x000fe2000f8e3cff */
[----:B------:R-:W-:Y:S01]  /*41d0*/  UMOV UR8, 0x1 ;  /* 0x0000000100087882 */ /* 0x000fe20000000000 */
[----:B------:R-:W-:Y:S08]  /*41e0*/  @P1 BRA `(.L_x_32) ;  /* 0xffffffec00781947 */ /* 0x000ff0000383ffff */
.L_x_24:
[----:B------:R-:W-:-:S04]  /*41f0*/  UISETP.NE.AND UP0, UPT, UR6, URZ, UPT ;  /* 0x0000003f0600728c */ /* 0x000fc8000bf05270 */
[----:B------:R-:W-:-:S06]  /*4200*/  USEL UR6, URZ, 0x1, !UP0 ;  /* 0x000000013f067887 */ /* 0x000fcc000c000000 */
[----:B------:R-:W-:-:S13]  /*4210*/  ISETP.NE.AND P1, PT, RZ, UR6, PT ;  /* 0x00000006ff007c0c */ /* 0x000fda000bf25270 */
[----:B------:R-:W-:Y:S05]  /*4220*/  @!P1 BRA `(.L_x_33) ;  /* 0x0000000c00dc9947 */ /* 0x000fea0003800000 */
[----:B------:R-:W3:Y:S04]  /*4230*/  LDL.LU R227, [R1+0x74] ;  /* 0x0000740001e37983 */ /* 0x000ee80000300800 */
[----:B---3--:R3:W-:Y:S04]  /*4240*/  STL [R1+0x8c], R227 ;  /* 0x00008ce301007387 */ /* 0x0087e80000100800 */
[----:B---3--:R-:W3:Y:S04]  /*4250*/  LDL.LU R227, [R1+0x70] ;  /* 0x0000700001e37983 */ /* 0x008ee80000300800 */
        /* <DEDUP_REMOVED lines=55> */
[----:B---3--:R-:W3:Y:S01]  /*45d0*/  LDL.LU R227, [R1] ;  /* 0x0000000001e37983 */ /* 0x008ee20000300800 */
[----:B------:R-:W-:-:S02]  /*45e0*/  WARPGROUP.DEPBAR.LE gsb0, 0x0 ;  /* 0x00008000000079c5 */ /* 0x000fc40000010000 */
[----:B------:R-:W-:Y:S01]  /*45f0*/  FADD R226, R24, R226 ;  /* 0x000000e218e27221 */ /* 0x000fe20000000000 */
        /* <DEDUP_REMOVED lines=96> */
[----:B-----5:R-:W-:Y:S01]  /*4c00*/  FADD R0, R121, R0 ;  /* 0x0000000079007221 */ /* 0x020fe20000000000 */
[----:B---3--:R-:W-:-:S05]  /*4c10*/  FADD R227, R122, R227 ;  /* 0x000000e37ae37221 */ /* 0x008fca0000000000 */
[----:B------:R3:W-:Y:S04]  /*4c20*/  STL [R1], R227 ;  /* 0x000000e301007387 */ /* 0x0007e80000100800 */
[----:B---3--:R-:W3:Y:S02]  /*4c30*/  LDL.LU R227, [R1+0xfc] ;  /* 0x0000fc0001e37983 */ /* 0x008ee40000300800 */
[----:B---3--:R-:W-:-:S05]  /*4c40*/  FADD R227, R123, R227 ;  /* 0x000000e37be37221 */ /* 0x008fca0000000000 */
[----:B------:R3:W-:Y:S04]  /*4c50*/  STL [R1+0x4], R227 ;  /* 0x000004e301007387 */ /* 0x0007e80000100800 */
        /* <DEDUP_REMOVED lines=83> */
[----:B------:R3:W-:Y:S02]  /*5190*/  STL [R1+0x74], R227 ;  /* 0x000074e301007387 */ /* 0x0007e40000100800 */
.L_x_33:
[----:B------:R-:W-:Y:S02]  /*51a0*/  WARPGROUP.DEPBAR.LE gsb0, 0x0 ;  /* 0x00008000000079c5 */ /* 0x000fe40000010000 */
[----:B------:R-:W4:Y:S02]  /*51b0*/  LDC R24, c[0x0][0x28c] ;  /* 0x0000a300ff187b82 */ /* 0x000f240000000800 */
[----:B----4-:R-:W-:-:S13]  /*51c0*/  ISETP.GE.AND P1, PT, R24, 0x1, PT ;  /* 0x000000011800780c */ /* 0x010fda0003f26270 */
[----:B------:R-:W-:Y:S05]  /*51d0*/  @!P1 BRA `(.L_x_34) ;  /* 0x00000000005c9947 */ /* 0x000fea0003800000 */
[----:B------:R-:W-:-:S06]  /*51e0*/  UISETP.NE.AND UP0, UPT, UR21, 0x3, UPT ;  /* 0x000000031500788c */ /* 0x000fcc000bf05270 */
[----:B------:R-:W-:-:S13]  /*51f0*/  PLOP3.LUT P1, PT, PT, PT, UP0, 0x80, 0x0 ;  /* 0x000000000000781c */ /* 0x000fda0003f2f008 */
[----:B------:R-:W-:Y:S05]  /*5200*/  @!P1 BRA `(.L_x_35) ;  /* 0x0000000000049947 */ /* 0x000fea0003800000 */
[----:B------:R-:W-:Y:S01]  /*5210*/  BPT.TRAP 0x1 ;  /* 0x000000040000795c */ /* 0x000fe20000300000 */
.L_x_35:
[----:B------:R-:W-:Y:S04]  /*5220*/  BSSY B0, `(.L_x_36) ;  /* 0x000000e000007945 */ /* 0x000fe80003800000 */
[----:B------:R-:W-:Y:S05]  /*5230*/  @!P0 BRA `(.L_x_37) ;  /* 0x0000000000308947 */ /* 0x000fea0003800000 */
[----:B---3--:R-:W3:Y:S01]  /*5240*/  LDL R227, [R1+0x78] ;  /* 0x0000780001e37983 */ /* 0x008ee20000100800 */
[----:B------:R-:W-:-:S04]  /*5250*/  UISETP.LT.AND UP0, UPT, UR12, 0x1, UPT ;  /* 0x000000010c00788c */ /* 0x000fc8000bf01270 */
[----:B------:R-:W-:-:S04]  /*5260*/  USEL UR8, UR12, 0x1, UP0 ;  /* 0x000000010c087887 */ /* 0x000fc80008000000 */
[----:B------:R-:W-:-:S04]  /*5270*/  UIADD3 UR8, UR5, UR12, -UR8 ;  /* 0x0000000c05087290 */ /* 0x000fc8000fffe808 */
[----:B------:R-:W-:-:S04]  /*5280*/  UIMAD.WIDE.U32 UR6, UR8, 0x38e38e39, URZ ;  /* 0x38e38e39080678a5 */ /* 0x000fc8000f8e003f */
[----:B------:R-:W-:-:S04]  /*5290*/  USHF.R.U32.HI UR6, URZ, 0x1, UR7 ;  /* 0x000000013f067899 */ /* 0x000fc80008011607 */
[----:B------:R-:W-:-:S04]  /*52a0*/  UIMAD UR8, UR6, -0x9, UR8 ;  /* 0xfffffff7060878a4 */ /* 0x000fc8000f8e0208 */
[----:B------:R-:W-:-:S04]  /*52b0*/  ULEA UR8, UR8, UR14, 0x3 ;  /* 0x0000000e08087291 */ /* 0x000fc8000f8e183f */
[----:B------:R-:W-:-:S06]  /*52c0*/  UIADD3 UR8, UR8, 0x48, URZ ;  /* 0x0000004808087890 */ /* 0x000fcc000fffe03f */
[----:B------:R-:W-:-:S05]  /*52d0*/  IMAD.U32 R24, RZ, RZ, UR8 ;  /* 0x00000008ff187e24 */ /* 0x000fca000f8e00ff */
[----:B---3--:R-:W-:-:S04]  /*52e0*/  PRMT R24, R227, 0x654, R24 ;  /* 0x00000654e3187816 */ /* 0x008fc80000000018 */
[----:B------:R4:W-:Y:S03]  /*52f0*/  SYNCS.ARRIVE.TRANS64.RED.A1T0 RZ, [R24+URZ], RZ ;  /* 0x000000ff18ff79a7 */ /* 0x0009e6000810043f */
.L_x_37:
[----:B------:R-:W-:Y:S05]  /*5300*/  BSYNC B0 ;  /* 0x0000000000007941 */ /* 0x000fea0003800000 */
.L_x_36:
[----:B------:R-:W-:-:S06]  /*5310*/  UISETP.GT.U32.AND UP0, UPT, UR13, 0x1, UPT ;  /* 0x000000010d00788c */ /* 0x000fcc000bf04070 */
[----:B------:R-:W-:-:S13]  /*5320*/  PLOP3.LUT P1, PT, PT, PT, UP0, 0x80, 0x0 ;  /* 0x000000000000781c */ /* 0x000fda0003f2f008 */
[----:B------:R-:W-:Y:S05]  /*5330*/  @P1 BRA `(.L_x_34) ;  /* 0x0000000000041947 */ /* 0x000fea0003800000 */
[----:B------:R-:W-:Y:S01]  /*5340*/  BPT.TRAP 0x1 ;  /* 0x000000040000795c */ /* 0x000fe20000300000 */
.L_x_34:
[----:B------:R0:W-:Y:S01]  /*5350*/  STL [R1+0x90], R2 ;  /* 0x0000900201007387 */ /* 0x0001e20000100800 */
[----:B------:R-:W1:Y:S01]  /*5360*/  LDC R28, c[0x0][0x288] ;  /* 0x0000a200ff1c7b82 */ /* 0x000e620000000800 */
[----:B------:R-:W-:Y:S02]  /*5370*/  UIADD3 UR9, UR12, UR5, URZ ;  /* 0x000000050c097290 */ /* 0x000fe4000fffe03f */
[----:B-----5:R2:W-:Y:S01]  /*5380*/  STL [R1+0x8c], R0 ;  /* 0x00008c0001007387 */ /* 0x0205e20000100800 */
[----:B------:R-:W-:Y:S01]  /*5390*/  USHF.R.S32.HI UR10, URZ, 0x1f, UR22 ;  /* 0x0000001f3f0a7899 */ /* 0x000fe20008011416 */
[----:B------:R-:W-:Y:S01]  /*53a0*/  ULDC.64 UR14, c[0x0][0x5d0] ;  /* 0x00017400000e7ab9 */ /* 0x000fe20000000a00 */
[----:B------:R-:W-:Y:S01]  /*53b0*/  ULDC UR11, c[0x0][0x284] ;  /* 0x0000a100000b7ab9 */ /* 0x000fe20000000800 */
[----:B0-----:R-:W4:Y:S01]  /*53c0*/  S2R R2, SR_TID.X ;  /* 0x0000000000027919 */ /* 0x001f220000002100 */
[----:B--2---:R-:W2:Y:S04]  /*53d0*/  LDL.LU R0, [R1+0x84] ;  /* 0x0000840001007983 */ /* 0x004ea80000300800 */
[----:B---3--:R-:W3:Y:S01]  /*53e0*/  LDL.LU R227, [R1+0x88] ;  /* 0x0000880001e37983 */ /* 0x008ee20000300800 */
[----:B------:R-:W-:-:S02]  /*53f0*/  UISETP.GT.U32.AND UP0, UPT, UR9, 0x8, UPT ;  /* 0x000000080900788c */ /* 0x000fc4000bf04070 */
[----:B------:R-:W-:Y:S01]  /*5400*/  UISETP.GE.U32.AND UP1, UPT, UR12, 0x9, UPT ;  /* 0x000000090c00788c */ /* 0x000fe2000bf26070 */
[--C-:B----4-:R-:W-:Y:S02]  /*5410*/  SHF.R.U32.HI R24, RZ, 0x2, R2.reuse ;  /* 0x00000002ff187819 */ /* 0x110fe40000011602 */
[----:B------:R-:W-:Y:S02]  /*5420*/  LOP3.LUT R26, R2, 0x60, RZ, 0xc0, !PT ;  /* 0x00000060021a7812 */ /* 0x000fe400078ec0ff */
[----:B------:R-:W-:Y:S02]  /*5430*/  SHF.R.U32.HI R27, RZ, 0x7, R2 ;  /* 0x00000007ff1b7819 */ /* 0x000fe40000011602 */
[----:B------:R-:W-:Y:S02]  /*5440*/  LOP3.LUT R25, R24, 0x7, RZ, 0xc0, !PT ;  /* 0x0000000718197812 */ /* 0x000fe400078ec0ff */
[----:B------:R-:W-:Y:S02]  /*5450*/  SHF.R.U32.HI R26, RZ, 0x1, R26 ;  /* 0x00000001ff1a7819 */ /* 0x000fe4000001161a */
[----:B------:R-:W-:-:S02]  /*5460*/  LOP3.LUT R24, R27, 0x1, RZ, 0xc0, !PT ;  /* 0x000000011b187812 */ /* 0x000fc400078ec0ff */
[----:B------:R-:W-:-:S03]  /*5470*/  IADD3 R29, RZ, -R26, -R25 ;  /* 0x8000001aff1d7210 */ /* 0x000fc60007ffe819 */
[C---:B------:R-:W-:Y:S02]  /*5480*/  IMAD.SHL.U32 R30, R24.reuse, 0x40, RZ ;  /* 0x00000040181e7824 */ /* 0x040fe400078e00ff */
[----:B------:R-:W-:Y:S02]  /*5490*/  IMAD R29, R24, -0x40, R29 ;  /* 0xffffffc0181d7824 */ /* 0x000fe400078e021d */
[----:B------:R-:W-:Y:S02]  /*54a0*/  IMAD.SHL.U32 R24, R2, 0x2, RZ ;  /* 0x0000000202187824 */ /* 0x000fe400078e00ff */
[----:B--2---:R-:W-:-:S03]  /*54b0*/  IMAD.SHL.U32 R35, R0, 0x100, RZ ;  /* 0x0000010000237824 */ /* 0x004fc600078e00ff */
[----:B------:R-:W-:Y:S02]  /*54c0*/  LOP3.LUT R32, R24, 0x6, RZ, 0xc0, !PT ;  /* 0x0000000618207812 */ /* 0x000fe400078ec0ff */
[----:B------:R-:W-:Y:S02]  /*54d0*/  LOP3.LUT R24, R2, 0x3, RZ, 0xc0, !PT ;  /* 0x0000000302187812 */ /* 0x000fe400078ec0ff */
[----:B------:R0:W5:Y:S01]  /*54e0*/  LDL.LU R2, [R1+0x90] ;  /* 0x0000900001027983 */ /* 0x0001620000300800 */
[----:B------:R-:W-:Y:S01]  /*54f0*/  PRMT R32, R32, 0x6540, R0 ;  /* 0x0000654020207816 */ /* 0x000fe20000000000 */
[----:B------:R-:W-:Y:S01]  /*5500*/  UIMAD UR5, UR10, UR14, URZ ;  /* 0x0000000e0a0572a4 */ /* 0x000fe2000f8e023f */
[----:B------:R-:W-:Y:S01]  /*5510*/  LOP3.LUT R27, R30, 0x40, R25, 0xe2, !PT ;  /* 0x000000401e1b7812 */ /* 0x000fe200078ee219 */
[----:B------:R0:W5:Y:S01]  /*5520*/  LDL.LU R0, [R1+0x8c] ;  /* 0x00008c0001007983 */ /* 0x0001620000300800 */
[----:B-1----:R-:W-:Y:S01]  /*5530*/  IMAD R34, R24, -0x2, R28 ;  /* 0xfffffffe18227824 */ /* 0x002fe200078e021c */
[----:B------:R-:W-:Y:S01]  /*5540*/  ISETP.GE.AND P1, PT, R35, R28, PT ;  /* 0x0000001c2300720c */ /* 0x000fe20003f26270 */
[----:B---3--:R-:W-:Y:S01]  /*5550*/  IMAD.SHL.U32 R28, R227, 0x80, RZ ;  /* 0x00000080e31c7824 */ /* 0x008fe200078e00ff */
[----:B------:R-:W-:Y:S01]  /*5560*/  UISETP.LT.U32.AND UP0, UPT, UR12, 0x9, UP0 ;  /* 0x000000090c00788c */ /* 0x000fe20008701070 */
[----:B------:R-:W-:-:S03]  /*5570*/  SHF.R.S32.HI R33, RZ, 0x1f, R32 ;  /* 0x0000001fff217819 */ /* 0x000fc60000011420 */
[C---:B------:R-:W-:Y:S01]  /*5580*/  ISETP.GE.OR P1, PT, R28.reuse, UR11, P1 ;  /* 0x0000000b1c007c0c */ /* 0x040fe20008f26670 */
[----:B------:R-:W-:Y:S01]  /*5590*/  UIMAD UR8, UR22, UR15, UR5 ;  /* 0x0000000f160872a4 */ /* 0x000fe2000f8e0205 */
[----:B------:R-:W-:Y:S01]  /*55a0*/  IMAD.U32 R25, RZ, RZ, UR14 ;  /* 0x0000000eff197e24 */ /* 0x000fe2000f8e00ff */
[----:B------:R-:W-:Y:S02]  /*55b0*/  UIMAD.WIDE.U32 UR6, UR9, 0x38e38e39, URZ ;  /* 0x38e38e39090678a5 */ /* 0x000fe4000f8e003f */
[----:B------:R-:W-:Y:S01]  /*55c0*/  USEL UR5, URZ, 0x1, !UP0 ;  /* 0x000000013f057887 */ /* 0x000fe2000c000000 */
[----:B------:R-:W-:Y:S01]  /*55d0*/  IMAD.WIDE.U32 R24, R25, UR22, R32 ;  /* 0x0000001619187c25 */ /* 0x000fe2000f8e0020 */
[----:B------:R-:W-:Y:S02]  /*55e0*/  USHF.R.U32.HI UR6, URZ, 0x1, UR7 ;  /* 0x000000013f067899 */ /* 0x000fe40008011607 */
[----:B------:R-:W-:Y:S01]  /*55f0*/  ULOP3.LUT UR4, UR4, UR5, URZ, 0x3c, !UPT ;  /* 0x0000000504047292 */ /* 0x000fe2000f8e3c3f */
[----:B------:R-:W-:Y:S01]  /*5600*/  IMAD.WIDE R30, R227, 0x80, RZ ;  /* 0x00000080e31e7825 */ /* 0x000fe200078e02ff */
[----:B------:R-:W-:Y:S01]  /*5610*/  UIMAD UR5, UR6, -0x9, UR9 ;  /* 0xfffffff7060578a4 */ /* 0x000fe2000f8e0209 */
[----:B------:R-:W-:Y:S01]  /*5620*/  IADD3 R38, -R28, UR11, R29 ;  /* 0x0000000b1c267c10 */ /* 0x000fe2000fffe11d */
[----:B------:R-:W-:Y:S01]  /*5630*/  @UP1 ULOP3.LUT UR4, UR4, 0x1, UR6, 0x78, !UPT ;  /* 0x0000000104041892 */ /* 0x000fe2000f8e7806 */
[----:B------:R-:W-:Y:S01]  /*5640*/  VIADD R25, R25, UR8 ;  /* 0x0000000819197c36 */ /* 0x000fe20008000000 */
[----:B------:R-:W-:Y:S01]  /*5650*/  LOP3.LUT R39, R30, R27, R26, 0xfe, !PT ;  /* 0x0000001b1e277212 */ /* 0x000fe200078efe1a */
[----:B------:R-:W-:-:S02]  /*5660*/  IMAD.IADD R35, R34, 0x1, -R35 ;  /* 0x0000000122237824 */ /* 0x000fc400078e0a23 */
[----:B------:R-:W-:Y:S01]  /*5670*/  IMAD.MOV.U32 R34, RZ, RZ, -0x1 ;  /* 0xffffffffff227424 */ /* 0x000fe200078e00ff */
[----:B0-----:R-:W-:Y:S06]  /*5680*/  @P1 BRA `(.L_x_38) ;  /* 0x0000008c00981947 */ /* 0x001fec0003800000 */
[----:B------:R-:W0:Y:S01]  /*5690*/  LDC.64 R28, c[0x0][0x5c8] ;  /* 0x00017200ff1c7b82 */ /* 0x000e220000000a00 */
[----:B------:R-:W-:Y:S01]  /*56a0*/  ULDC.64 UR6, c[0x0][0x5c0] ;  /* 0x0001700000067ab9 */ /* 0x000fe20000000a00 */
[----:B------:R-:W-:Y:S01]  /*56b0*/  BSSY B0, `(.L_x_38) ;  /* 0x00008e3000007945 */ /* 0x000fe20003800000 */
[-C--:B0-----:R-:W-:Y:S02]  /*56c0*/  IMAD R26, R31, R28.reuse, RZ ;  /* 0x0000001c1f1a7224 */ /* 0x081fe400078e02ff */
[----:B------:R-:W-:-:S04]  /*56d0*/  IMAD.WIDE.U32 R24, R39, R28, R24 ;  /* 0x0000001c27187225 */ /* 0x000fc800078e0018 */
[----:B------:R-:W-:Y:S01]  /*56e0*/  IMAD R27, R39, R29, R26 ;  /* 0x0000001d271b7224 */ /* 0x000fe200078e021a */
[----:B------:R-:W-:Y:S02]  /*56f0*/  LEA R26, P1, R28, R24, 0x3 ;  /* 0x000000181c1a7211 */ /* 0x000fe400078218ff */
[----:B------:R-:W-:Y:S01]  /*5700*/  IADD3 R24, P2, R24, UR6, RZ ;  /* 0x0000000618187c10 */ /* 0x000fe2000ff5e0ff */
[----:B------:R-:W-:Y:S01]  /*5710*/  IMAD.IADD R27, R25, 0x1, R27 ;  /* 0x00000001191b7824 */ /* 0x000fe200078e021b */
[----:B------:R-:W-:-:S04]  /*5720*/  IADD3 R26, P4, R26, UR6, RZ ;  /* 0x000000061a1a7c10 */ /* 0x000fc8000ff9e0ff */
[----:B------:R-:W-:Y:S02]  /*5730*/  LEA.HI.X R28, R28, R27, R29, 0x3, P1 ;  /* 0x0000001b1c1c7211 */ /* 0x000fe400008f1c1d */
[----:B------:R-:W-:Y:S02]  /*5740*/  FSETP.NEU.AND P1, PT, RZ, UR19, PT ;  /* 0x00000013ff007c0b */ /* 0x000fe4000bf2d000 */
[----:B------:R-:W-:Y:S02]  /*5750*/  IADD3.X R25, R27, UR7, RZ, P2, !PT ;  /* 0x000000071b197c10 */ /* 0x000fe400097fe4ff */
[----:B------:R-:W-:-:S09]  /*5760*/  IADD3.X R27, R28, UR7, RZ, P4, !PT ;  /* 0x000000071c1b7c10 */ /* 0x000fd2000a7fe4ff */
[----:B------:R-:W-:Y:S05]  /*5770*/  @!P1 BRA `(.L_x_39) ;  /* 0x0000006800d89947 */ /* 0x000fea0003800000 */
[----:B------:R-:W-:Y:S01]  /*5780*/  ULDC.64 UR8, c[0x0][0x5b8] ;  /* 0x00016e0000087ab9 */ /* 0x000fe20000000a00 */
[----:B------:R-:W-:Y:S01]  /*5790*/  ISETP.GE.AND P1, PT, R38, 0x1, PT ;  /* 0x000000012600780c */ /* 0x000fe20003f26270 */
[----:B------:R-:W-:Y:S02]  /*57a0*/  UIMAD UR6, UR10, UR8, URZ ;  /* 0x000000080a0672a4 */ /* 0x000fe4000f8e023f */
[----:B------:R-:W-:Y:S01]  /*57b0*/  IMAD.U32 R29, RZ, RZ, UR8 ;  /* 0x00000008ff1d7e24 */ /* 0x000fe2000f8e00ff */
[----:B------:R-:W-:Y:S01]  /*57c0*/  BSSY B1, `(.L_x_40) ;  /* 0x000000f000017945 */ /* 0x000fe20003800000 */
[----:B------:R-:W-:Y:S01]  /*57d0*/  ISETP.LT.OR P5, PT, R35, 0x1, !P1 ;  /* 0x000000012300780c */ /* 0x000fe20004fa1670 */
[----:B------:R-:W-:Y:S02]  /*57e0*/  UIMAD UR6, UR22, UR9, UR6 ;  /* 0x00000009160672a4 */ /* 0x000fe4000f8e0206 */
[----:B------:R-:W-:Y:S01]  /*57f0*/  IMAD.WIDE.U32 R32, R29, UR22, R32 ;  /* 0x000000161d207c25 */ /* 0x000fe2000f8e0020 */
[----:B------:R-:W-:-:S03]  /*5800*/  ULDC.64 UR8, c[0x0][0x5a8] ;  /* 0x00016a0000087ab9 */ /* 0x000fc60000000a00 */
[----:B------:R-:W-:Y:S01]  /*5810*/  VIADD R33, R33, UR6 ;  /* 0x0000000621217c36 */ /* 0x000fe20008000000 */
[----:B------:R-:W-:Y:S02]  /*5820*/  ULDC.64 UR6, c[0x0][0x5b0] ;  /* 0x00016c0000067ab9 */ /* 0x000fe40000000a00 */
[----:B------:R-:W-:Y:S02]  /*5830*/  IMAD R36, R31, UR6, RZ ;  /* 0x000000061f247c24 */ /* 0x000fe4000f8e02ff */
[----:B------:R-:W-:-:S04]  /*5840*/  IMAD.WIDE.U32 R28, R39, UR6, R32 ;  /* 0x00000006271c7c25 */ /* 0x000fc8000f8e0020 */
[--C-:B------:R-:W-:Y:S01]  /*5850*/  IMAD R37, R39, UR7, R36.reuse ;  /* 0x0000000727257c24 */ /* 0x100fe2000f8e0224 */
[----:B------:R-:W-:Y:S02]  /*5860*/  IADD3 R28, P2, R28, UR8, RZ ;  /* 0x000000081c1c7c10 */ /* 0x000fe4000ff5e0ff */
[----:B------:R-:W-:Y:S02]  /*5870*/  PRMT R36, RZ, 0x7610, R36 ;  /* 0x00007610ff247816 */ /* 0x000fe40000000024 */
[----:B------:R-:W-:Y:S01]  /*5880*/  IADD3.X R29, R29, UR9, R37, P2, !PT ;  /* 0x000000091d1d7c10 */ /* 0x000fe200097fe425 */
[----:B------:R-:W-:Y:S08]  /*5890*/  @P5 BRA `(.L_x_41) ;  /* 0x0000000000045947 */ /* 0x000ff00003800000 */
[----:B------:R0:W5:Y:S02]  /*58a0*/  LDG.E.U8 R36, desc[UR16][R28.64] ;  /* 0x000000101c247981 */ /* 0x000164000c1e1100 */
.L_x_41:
[----:B------:R-:W-:Y:S05]  /*58b0*/  BSYNC B1 ;  /* 0x0000000000017941 */ /* 0x000fea0003800000 */
.L_x_40:
[----:B-----5:R-:W-:Y:S01]  /*58c0*/  LOP3.LUT R36, R36, 0xff, RZ, 0xc0, !PT ;  /* 0x000000ff24247812 */ /* 0x020fe200078ec0ff */
[----:B------:R-:W-:Y:S01]  /*58d0*/  BSSY B1, `(.L_x_42) ;  /* 0x000000b000017945 */ /* 0x000fe20003800000 */
[----:B------:R-:W-:Y:S02]  /*58e0*/  ISETP.LT.OR P4, PT, R35, 0x2, !P1 ;  /* 0x000000022300780c */ /* 0x000fe40004f81670 */
[----:B------:R-:W-:-:S05]  /*58f0*/  F2FP.F16.E5M2.UNPACK_B R36, R36 ;  /* 0x00000024ff24723e */ /* 0x000fca00020004ff */
[----:B------:R-:W-:-:S05]  /*5900*/  HADD2.F32 R36, -RZ, R36.H0_H0 ;  /* 0x20000024ff247230 */ /* 0x000fca0000004100 */
[----:B------:R-:W-:Y:S01]  /*5910*/  FMUL R37, R36, UR19 ;  /* 0x0000001324257c20 */ /* 0x000fe20008400000 */
[----:B------:R-:W-:-:S03]  /*5920*/  PRMT R36, RZ, 0x7610, R36 ;  /* 0x00007610ff247816 */ /* 0x000fc60000000024 */
[----:B------:R-:W-:-:S05]  /*5930*/  FFMA R37, R226, UR20, R37 ;  /* 0x00000014e2257c23 */ /* 0x000fca0008000025 */
[----:B------:R-:W-:-:S05]  /*5940*/  F2FP.SATFINITE.E5M2.F32.PACK_AB_MERGE_C R37, RZ, R37, RZ ;  /* 0x00000025ff25723e */ /* 0x000fca00048060ff */
[----:B------:R1:W-:Y:S01]  /*5950*/  @!P5 STG.E.U8 desc[UR16][R24.64], R37 ;  /* 0x000000251800d986 */ /* 0x0003e2000c101110 */
[----:B------:R-:W-:Y:S05]  /*5960*/  @P4 BRA `(.L_x_43) ;  /* 0x0000000000044947 */ /* 0x000fea0003800000 */
[----:B------:R2:W5:Y:S02]  /*5970*/  LDG.E.U8 R36, desc[UR16][R28.64+0x1] ;  /* 0x000001101c247981 */ /* 0x000564000c1e1100 */
.L_x_43:
[----:B------:R-:W-:Y:S05]  /*5980*/  BSYNC B1 ;  /* 0x0000000000017941 */ /* 0x000fea0003800000 */
.L_x_42:
[----:B-----5:R-:W-:Y:S01]  /*5990*/  LOP3.LUT R36, R36, 0xff, RZ, 0xc0, !PT ;  /* 0x000000ff24247812 */ /* 0x020fe200078ec0ff */
[----:B------:R-:W-:Y:S01]  /*59a0*/  BSSY B1, `(.L_x_44) ;  /* 0x0000013000017945 */ /* 0x000fe20003800000 */
[----:B-1----:R-:W-:Y:S02]  /*59b0*/  IADD3 R37, P2, R39, 0x8, RZ ;  /* 0x0000000827257810 */ /* 0x002fe40007f5e0ff */
[----:B------:R-:W-:-:S03]  /*59c0*/  F2FP.F16.E5M2.UNPACK_B R36, R36 ;  /* 0x00000024ff24723e */ /* 0x000fc600020004ff */
[----:B------:R-:W-:Y:S01]  /*59d0*/  IMAD.X R30, RZ, RZ, R31, P2 ;  /* 0x000000ffff1e7224 */ /* 0x000fe200010e061f */
[----:B------:R-:W-:Y:S01]  /*59e0*/  ISETP.GE.AND P2, PT, R38, 0x9, PT ;  /* 0x000000092600780c */ /* 0x000fe20003f46270 */
[----:B------:R-:W-:Y:S02]  /*59f0*/  HADD2.F32 R36, -RZ, R36.H0_H0 ;  /* 0x20000024ff247230 */ /* 0x000fe40000004100 */
[----:B------:R-:W-:Y:S01]  /*5a00*/  IMAD R30, R30, UR6, RZ ;  /* 0x000000061e1e7c24 */ /* 0x000fe2000f8e02ff */
[----:B------:R-:W-:Y:S01]  /*5a10*/  ISETP.LT.OR P5, PT, R35, 0x1, !P2 ;  /* 0x000000012300780c */ /* 0x000fe200057a1670 */
[----:B------:R-:W-:-:S04]  /*5a20*/  IMAD.WIDE.U32 R32, R37, UR6, R32 ;  /* 0x0000000625207c25 */ /* 0x000fc8000f8e0020 */
[----:B------:R-:W-:Y:S01]  /*5a30*/  FMUL R36, R36, UR19 ;  /* 0x0000001324247c20 */ /* 0x000fe20008400000 */
[----:B------:R-:W-:-:S03]  /*5a40*/  IMAD R37, R37, UR7, R30 ;  /* 0x0000000725257c24 */ /* 0x000fc6000f8e021e */
[----:B------:R-:W-:Y:S01]  /*5a50*/  FFMA R36, R225, UR20, R36 ;  /* 0x00000014e1247c23 */ /* 0x000fe20008000024 */
[----:B------:R-:W-:Y:S02]  /*5a60*/  IADD3 R30, P6, R32, UR8, RZ ;  /* 0x00000008201e7c10 */ /* 0x000fe4000ffde0ff */
[----:B------:R-:W-:Y:S02]  /*5a70*/  PRMT R32, RZ, 0x7610, R32 ;  /* 0x00007610ff207816 */ /* 0x000fe40000000020 */
[----:B------:R-:W-:Y:S02]  /*5a80*/  F2FP.SATFINITE.E5M2.F32.PACK_AB_MERGE_C R39, RZ, R36, RZ ;  /* 0x00000024ff27723e */ /* 0x000fe400048060ff */
[----:B------:R-:W-:-:S03]  /*5a90*/  IADD3.X R31, R33, UR9, R37, P6, !PT ;  /* 0x00000009211f7c10 */ /* 0x000fc6000b7fe425 */
[----:B------:R1:W-:Y:S01]  /*5aa0*/  @!P4 STG.E.U8 desc[UR16][R24.64+0x1], R39 ;  /* 0x000001271800c986 */ /* 0x0003e2000c101110 */
[----:B------:R-:W-:Y:S05]  /*5ab0*/  @P5 BRA `(.L_x_45) ;  /* 0x0000000000045947 */ /* 0x000fea0003800000 */
[----:B------:R3:W5:Y:S02]  /*5ac0*/  LDG.E.U8 R32, desc[UR16][R30.64] ;  /* 0x000000101e207981 */ /* 0x000764000c1e1100 */
.L_x_45:
[----:B------:R-:W-:Y:S05]  /*5ad0*/  BSYNC B1 ;  /* 0x0000000000017941 */ /* 0x000fea0003800000 */
.L_x_44:
        /* <DEDUP_REMOVED lines=12> */
.L_x_47:
[----:B------:R-:W-:Y:S05]  /*5ba0*/  BSYNC B1 ;  /* 0x0000000000017941 */ /* 0x000fea0003800000 */
.L_x_46:
[----:B-----5:R-:W-:Y:S01]  /*5bb0*/  LOP3.LUT R32, R32, 0xff, RZ, 0xc0, !PT ;  /* 0x000000ff20207812 */ /* 0x020fe200078ec0ff */
[----:B------:R-:W-:Y:S01]  /*5bc0*/  BSSY B1, `(.L_x_48) ;  /* 0x000000b000017945 */ /* 0x000fe20003800000 */
[----:B------:R-:W-:Y:S02]  /*5bd0*/  ISETP.LT.OR P5, PT, R35, 0x9, !P1 ;  /* 0x000000092300780c */ /* 0x000fe40004fa1670 */
[----:B------:R-:W-:-:S05]  /*5be0*/  F2FP.F16.E5M2.UNPACK_B R32, R32 ;  /* 0x00000020ff20723e */ /* 0x000fca00020004ff */
[----:B------:R-:W-:-:S05]  /*5bf0*/  HADD2.F32 R32, -RZ, R32.H0_H0 ;  /* 0x20000020ff207230 */ /* 0x000fca0000004100 */
[----:B------:R-:W-:-:S04]  /*5c00*/  FMUL R32, R32, UR19 ;  /* 0x0000001320207c20 */ /* 0x000fc80008400000 */
[----:B------:R-:W-:-:S05]  /*5c10*/  FFMA R32, R223, UR20, R32 ;  /* 0x00000014df207c23 */ /* 0x000fca0008000020 */
[----:B----4-:R-:W-:Y:S02]  /*5c20*/  F2FP.SATFINITE.E5M2.F32.PACK_AB_MERGE_C R33, RZ, R32, RZ ;  /* 0x00000020ff21723e */ /* 0x010fe400048060ff */
[----:B------:R-:W-:-:S03]  /*5c30*/  PRMT R32, RZ, 0x7610, R32 ;  /* 0x00007610ff207816 */ /* 0x000fc60000000020 */
[----:B------:R4:W-:Y:S01]  /*5c40*/  @!P4 STG.E.U8 desc[UR16][R26.64+0x1], R33 ;  /* 0x000001211a00c986 */ /* 0x0009e2000c101110 */
[----:B------:R-:W-:Y:S05]  /*5c50*/  @P5 BRA `(.L_x_49) ;  /* 0x0000000000045947 */ /* 0x000fea0003800000 */
[----:B------:R0:W5:Y:S02]  /*5c60*/  LDG.E.U8 R32, desc[UR16][R28.64+0x8] ;  /* 0x000008101c207981 */ /* 0x000164000c1e1100 */
.L_x_49:
[----:B------:R-:W-:Y:S05]  /*5c70*/  BSYNC B1 ;  /* 0x0000000000017941 */ /* 0x000fea0003800000 */
.L_x_48:
[----:B-----5:R-:W-:Y:S01]  /*5c80*/  LOP3.LUT R32, R32, 0xff, RZ, 0xc0, !PT ;  /* 0x000000ff20207812 */ /* 0x020fe200078ec0ff */
[----:B------:R-:W-:Y:S01]  /*5c90*/  BSSY B1, `(.L_x_50) ;  /* 0x000000b000017945 */ /* 0x000fe20003800000 */
[----:B------:R-:W-:Y:S02]  /*5ca0*/  ISETP.LT.OR P4, PT, R35, 0xa, !P1 ;  /* 0x0000000a2300780c */ /* 0x000fe40004f81670 */
[----:B------:R-:W-:-:S05]  /*5cb0*/  F2FP.F16.E5M2.UNPACK_B R32, R32 ;  /* 0x00000020ff20723e */ /* 0x000fca00020004ff */
[----:B------:R-:W-:-:S05]  /*5cc0*/  HADD2.F32 R32, -RZ, R32.H0_H0 ;  /* 0x20000020ff207230 */ /* 0x000fca0000004100 */
[----:B----4-:R-:W-:Y:S01]  /*5cd0*/  FMUL R33, R32, UR19 ;  /* 0x0000001320217c20 */ /* 0x010fe20008400000 */
[----:B------:R-:W-:-:S03]  /*5ce0*/  PRMT R32, RZ, 0x7610, R32 ;  /* 0x00007610ff207816 */ /* 0x000fc60000000020 */
[----:B------:R-:W-:-:S05]  /*5cf0*/  FFMA R33, R222, UR20, R33 ;  /* 0x00000014de217c23 */ /* 0x000fca0008000021 */
[----:B------:R-:W-:-:S05]  /*5d00*/  F2FP.SATFINITE.E5M2.F32.PACK_AB_MERGE_C R33, RZ, R33, RZ ;  /* 0x00000021ff21723e */ /* 0x000fca00048060ff */
[----:B------:R4:W-:Y:S01]  /*5d10*/  @!P5 STG.E.U8 desc[UR16][R24.64+0x8], R33 ;  /* 0x000008211800d986 */ /* 0x0009e2000c101110 */
[----:B------:R-:W-:Y:S05]  /*5d20*/  @P4 BRA `(.L_x_51) ;  /* 0x0000000000044947 */ /* 0x000fea0003800000 */
[----:B------:R0:W5:Y:S02]  /*5d30*/  LDG.E.U8 R32, desc[UR16][R28.64+0x9] ;  /* 0x000009101c207981 */ /* 0x000164000c1e1100 */
.L_x_51:
[----:B------:R-:W-:Y:S05]  /*5d40*/  BSYNC B1 ;  /* 0x0000000000017941 */ /* 0x000fea0003800000 */
.L_x_50:
        /* <DEDUP_REMOVED lines=12> */
.L_x_53:
[----:B------:R-:W-:Y:S05]  /*5e10*/  BSYNC B1 ;  /* 0x0000000000017941 */ /* 0x000fea0003800000 */
.L_x_52:
        /* <DEDUP_REMOVED lines=12> */
.L_x_55:
[----:B------:R-:W-:Y:S05]  /*5ee0*/  BSYNC B1 ;  /* 0x0000000000017941 */ /* 0x000fea0003800000 */
.L_x_54:
        /* <DEDUP_REMOVED lines=12> */
.L_x_57:
[----:B------:R-:W-:Y:S05]  /*5fb0*/  BSYNC B1 ;  /* 0x0000000000017941 */ /* 0x000fea0003800000 */
.L_x_56:
        /* <DEDUP_REMOVED lines=12> */
.L_x_59:
[----:B------:R-:W-:Y:S05]  /*6080*/  BSYNC B1 ;  /* 0x0000000000017941 */ /* 0x000fea0003800000 */
.L_x_58:
        /* <DEDUP_REMOVED lines=12> */
.L_x_61:
[----:B------:R-:W-:Y:S05]  /*6150*/  BSYNC B1 ;  /* 0x0000000000017941 */ /* 0x000fea0003800000 */
.L_x_60:
        /* <DEDUP_REMOVED lines=12> */
.L_x_63:
[----:B------:R-:W-:Y:S05]  /*6220*/  BSYNC B1 ;  /* 0x0000000000017941 */ /* 0x000fea0003800000 */
.L_x_62:
        /* <DEDUP_REMOVED lines=12> */
.L_x_65:
[----:B------:R-:W-:Y:S05]  /*62f0*/  BSYNC B1 ;  /* 0x0000000000017941 */ /* 0x000fea0003800000 */
.L_x_64:
        /* <DEDUP_REMOVED lines=12> */
.L_x_67:
[----:B------:R-:W-:Y:S05]  /*63c0*/  BSYNC B1 ;  /* 0x0000000000017941 */ /* 0x000fea0003800000 */
.L_x_66:
        /* <DEDUP_REMOVED lines=12> */
.L_x_69:
[----:B------:R-:W-:Y:S05]  /*6490*/  BSYNC B1 ;  /* 0x0000000000017941 */ /* 0x000fea0003800000 */
.L_x_68:
        /* <DEDUP_REMOVED lines=12> */
.L_x_71:
[----:B------:R-:W-:Y:S05]  /*6560*/  BSYNC B1 ;  /* 0x0000000000017941 */ /* 0x000fea0003800000 */
.L_x_70:
        /* <DEDUP_REMOVED lines=12> */
.L_x_73:
[----:B------:R-:W-:Y:S05]  /*6630*/  BSYNC B1 ;  /* 0x0000000000017941 */ /* 0x000fea0003800000 */
.L_x_72:
        /* <DEDUP_REMOVED lines=12> */
.L_x_75:
[----:B------:R-:W-:Y:S05]  /*6700*/  BSYNC B1 ;  /* 0x0000000000017941 */ /* 0x000fea0003800000 */
.L_x_74:
        /* <DEDUP_REMOVED lines=12> */
.L_x_77:
[----:B------:R-:W-:Y:S05]  /*67d0*/  BSYNC B1 ;  /* 0x0000000000017941 */ /* 0x000fea0003800000 */
.L_x_76:
        /* <DEDUP_REMOVED lines=12> */
.L_x_79:
[----:B------:R-:W-:Y:S05]  /*68a0*/  BSYNC B1 ;  /* 0x0000000000017941 */ /* 0x000fea0003800000 */
.L_x_78:
        /* <DEDUP_REMOVED lines=12> */
.L_x_81:
[----:B------:R-:W-:Y:S05]  /*6970*/  BSYNC B1 ;  /* 0x0000000000017941 */ /* 0x000fea0003800000 */
.L_x_80:
        /* <DEDUP_REMOVED lines=12> */
.L_x_83:
[----:B------:R-:W-:Y:S05]  /*6a40*/  BSYNC B1 ;  /* 0x0000000000017941 */ /* 0x000fea0003800000 */
.L_x_82:
        /* <DEDUP_REMOVED lines=12> */
.L_x_85:
[----:B------:R-:W-:Y:S05]  /*6b10*/  BSYNC B1 ;  /* 0x0000000000017941 */ /* 0x000fea0003800000 */
.L_x_84:
        /* <DEDUP_REMOVED lines=12> */
.L_x_87:
[----:B------:R-:W-:Y:S05]  /*6be0*/  BSYNC B1 ;  /* 0x0000000000017941 */ /* 0x000fea0003800000 */
.L_x_86:
        /* <DEDUP_REMOVED lines=12> */
.L_x_89:
[----:B------:R-:W-:Y:S05]  /*6cb0*/  BSYNC B1 ;  /* 0x0000000000017941 */ /* 0x000fea0003800000 */
.L_x_88:
        /* <DEDUP_REMOVED lines=12> */
.L_x_91:
[----:B------:R-:W-:Y:S05]  /*6d80*/  BSYNC B1 ;  /* 0x0000000000017941 */ /* 0x000fea0003800000 */
.L_x_90:
        /* <DEDUP_REMOVED lines=12> */
.L_x_93:
[----:B------:R-:W-:Y:S05]  /*6e50*/  BSYNC B1 ;  /* 0x0000000000017941 */ /* 0x000fea0003800000 */
.L_x_92:
        /* <DEDUP_REMOVED lines=12> */
.L_x_95:
[----:B------:R-:W-:Y:S05]  /*6f20*/  BSYNC B1 ;  /* 0x0000000000017941 */ /* 0x000fea0003800000 */
.L_x_94:
        /* <DEDUP_REMOVED lines=12> */
.L_x_97:
[----:B------:R-:W-:Y:S05]  /*6ff0*/  BSYNC B1 ;  /* 0x0000000000017941 */ /* 0x000fea0003800000 */
.L_x_96:
        /* <DEDUP_REMOVED lines=12> */
.L_x_99:
[----:B------:R-:W-:Y:S05]  /*70c0*/  BSYNC B1 ;  /* 0x0000000000017941 */ /* 0x000fea0003800000 */
.L_x_98:
        /* <DEDUP_REMOVED lines=12> */
.L_x_101:
[----:B------:R-:W-:Y:S05]  /*7190*/  BSYNC B1 ;  /* 0x0000000000017941 */ /* 0x000fea0003800000 */
.L_x_100:
        /* <DEDUP_REMOVED lines=12> */
.L_x_103:
[----:B------:R-:W-:Y:S05]  /*7260*/  BSYNC B1 ;  /* 0x0000000000017941 */ /* 0x000fea0003800000 */
.L_x_102:
        /* <DEDUP_REMOVED lines=12> */
.L_x_105:
[----:B------:R-:W-:Y:S05]  /*7330*/  BSYNC B1 ;  /* 0x0000000000017941 */ /* 0x000fea0003800000 */
.L_x_104:
        /* <DEDUP_REMOVED lines=12> */
.L_x_107:
[----:B------:R-:W-:Y:S05]  /*7400*/  BSYNC B1 ;  /* 0x0000000000017941 */ /* 0x000fea0003800000 */
.L_x_106:
        /* <DEDUP_REMOVED lines=12> */
.L_x_109:
[----:B------:R-:W-:Y:S05]  /*74d0*/  BSYNC B1 ;  /* 0x0000000000017941 */ /* 0x000fea0003800000 */
.L_x_108:
        /* <DEDUP_REMOVED lines=12> */
.L_x_111:
[----:B------:R-:W-:Y:S05]  /*75a0*/  BSYNC B1 ;  /* 0x0000000000017941 */ /* 0x000fea0003800000 */
.L_x_110:
        /* <DEDUP_REMOVED lines=12> */
.L_x_113:
[----:B------:R-:W-:Y:S05]  /*7670*/  BSYNC B1 ;  /* 0x0000000000017941 */ /* 0x000fea0003800000 */
.L_x_112:
        /* <DEDUP_REMOVED lines=12> */
.L_x_115:
[----:B------:R-:W-:Y:S05]  /*7740*/  BSYNC B1 ;  /* 0x0000000000017941 */ /* 0x000fea0003800000 */
.L_x_114:
        /* <DEDUP_REMOVED lines=12> */
.L_x_117:
[----:B------:R-:W-:Y:S05]  /*7810*/  BSYNC B1 ;  /* 0x0000000000017941 */ /* 0x000fea0003800000 */
.L_x_116:
        /* <DEDUP_REMOVED lines=12> */
.L_x_119:
[----:B------:R-:W-:Y:S05]  /*78e0*/  BSYNC B1 ;  /* 0x0000000000017941 */ /* 0x000fea0003800000 */
.L_x_118:
        /* <DEDUP_REMOVED lines=12> */
.L_x_121:
[----:B------:R-:W-:Y:S05]  /*79b0*/  BSYNC B1 ;  /* 0x0000000000017941 */ /* 0x000fea0003800000 */
.L_x_120:
        /* <DEDUP_REMOVED lines=12> */
.L_x_123:
[----:B------:R-:W-:Y:S05]  /*7a80*/  BSYNC B1 ;  /* 0x0000000000017941 */ /* 0x000fea0003800000 */
.L_x_122:
        /* <DEDUP_REMOVED lines=12> */
.L_x_125:
[----:B------:R-:W-:Y:S05]  /*7b50*/  BSYNC B1 ;  /* 0x0000000000017941 */ /* 0x000fea0003800000 */
.L_x_124:
        /* <DEDUP_REMOVED lines=12> */
.L_x_127:
[----:B------:R-:W-:Y:S05]  /*7c20*/  BSYNC B1 ;  /* 0x0000000000017941 */ /* 0x000fea0003800000 */
.L_x_126:
        /* <DEDUP_REMOVED lines=12> */
.L_x_129:
[----:B------:R-:W-:Y:S05]  /*7cf0*/  BSYNC B1 ;  /* 0x0000000000017941 */ /* 0x000fea0003800000 */
.L_x_128:
        /* <DEDUP_REMOVED lines=12> */
.L_x_131:
[----:B------:R-:W-:Y:S05]  /*7dc0*/  BSYNC B1 ;  /* 0x0000000000017941 */ /* 0x000fea0003800000 */
.L_x_130:
        /* <DEDUP_REMOVED lines=12> */
.L_x_133:
[----:B------:R-:W-:Y:S05]  /*7e90*/  BSYNC B1 ;  /* 0x0000000000017941 */ /* 0x000fea0003800000 */
.L_x_132:
        /* <DEDUP_REMOVED lines=12> */
.L_x_135:
[----:B------:R-:W-:Y:S05]  /*7f60*/  BSYNC B1 ;  /* 0x0000000000017941 */ /* 0x000fea0003800000 */
.L_x_134:
        /* <DEDUP_REMOVED lines=12> */
.L_x_137:
[----:B------:R-:W-:Y:S05]  /*8030*/  BSYNC B1 ;  /* 0x0000000000017941 */ /* 0x000fea0003800000 */
.L_x_136:
        /* <DEDUP_REMOVED lines=12> */
.L_x_139:
[----:B------:R-:W-:Y:S05]  /*8100*/  BSYNC B1 ;  /* 0x0000000000017941 */ /* 0x000fea0003800000 */
.L_x_138:
        /* <DEDUP_REMOVED lines=12> */
.L_x_141:
[----:B------:R-:W-:Y:S05]  /*81d0*/  BSYNC B1 ;  /* 0x0000000000017941 */ /* 0x000fea0003800000 */
.L_x_140:
        /* <DEDUP_REMOVED lines=12> */
.L_x_143:
[----:B------:R-:W-:Y:S05]  /*82a0*/  BSYNC B1 ;  /* 0x0000000000017941 */ /* 0x000fea0003800000 */
.L_x_142:
        /* <DEDUP_REMOVED lines=12> */
.L_x_145:
[----:B------:R-:W-:Y:S05]  /*8370*/  BSYNC B1 ;  /* 0x0000000000017941 */ /* 0x000fea0003800000 */
.L_x_144:
        /* <DEDUP_REMOVED lines=12> */
.L_x_147:
[----:B------:R-:W-:Y:S05]  /*8440*/  BSYNC B1 ;  /* 0x0000000000017941 */ /* 0x000fea0003800000 */
.L_x_146:
        /* <DEDUP_REMOVED lines=12> */
.L_x_149:
[----:B------:R-:W-:Y:S05]  /*8510*/  BSYNC B1 ;  /* 0x0000000000017941 */ /* 0x000fea0003800000 */
.L_x_148:
        /* <DEDUP_REMOVED lines=12> */
.L_x_151:
[----:B------:R-:W-:Y:S05]  /*85e0*/  BSYNC B1 ;  /* 0x0000000000017941 */ /* 0x000fea0003800000 */
.L_x_150:
        /* <DEDUP_REMOVED lines=12> */
.L_x_153:
[----:B------:R-:W-:Y:S05]  /*86b0*/  BSYNC B1 ;  /* 0x0000000000017941 */ /* 0x000fea0003800000 */
.L_x_152:
        /* <DEDUP_REMOVED lines=12> */
.L_x_155:
[----:B------:R-:W-:Y:S05]  /*8780*/  BSYNC B1 ;  /* 0x0000000000017941 */ /* 0x000fea0003800000 */
.L_x_154:
        /* <DEDUP_REMOVED lines=12> */
.L_x_157:
[----:B------:R-:W-:Y:S05]  /*8850*/  BSYNC B1 ;  /* 0x0000000000017941 */ /* 0x000fea0003800000 */
.L_x_156:
        /* <DEDUP_REMOVED lines=12> */
.L_x_159:
[----:B------:R-:W-:Y:S05]  /*8920*/  BSYNC B1 ;  /* 0x0000000000017941 */ /* 0x000fea0003800000 */
.L_x_158:
        /* <DEDUP_REMOVED lines=12> */
.L_x_161:
[----:B------:R-:W-:Y:S05]  /*89f0*/  BSYNC B1 ;  /* 0x0000000000017941 */ /* 0x000fea0003800000 */
.L_x_160:
        /* <DEDUP_REMOVED lines=12> */
.L_x_163:
[----:B------:R-:W-:Y:S05]  /*8ac0*/  BSYNC B1 ;  /* 0x0000000000017941 */ /* 0x000fea0003800000 */
.L_x_162:
        /* <DEDUP_REMOVED lines=12> */
.L_x_165:
[----:B------:R-:W-:Y:S05]  /*8b90*/  BSYNC B1 ;  /* 0x0000000000017941 */ /* 0x000fea0003800000 */
.L_x_164:
        /* <DEDUP_REMOVED lines=12> */
.L_x_167:
[----:B------:R-:W-:Y:S05]  /*8c60*/  BSYNC B1 ;  /* 0x0000000000017941 */ /* 0x000fea0003800000 */
.L_x_166:
        /* <DEDUP_REMOVED lines=12> */
.L_x_169:
[----:B------:R-:W-:Y:S05]  /*8d30*/  BSYNC B1 ;  /* 0x0000000000017941 */ /* 0x000fea0003800000 */
.L_x_168:
        /* <DEDUP_REMOVED lines=12> */
.L_x_171:
[----:B------:R-:W-:Y:S05]  /*8e00*/  BSYNC B1 ;  /* 0x0000000000017941 */ /* 0x000fea0003800000 */
.L_x_170:
        /* <DEDUP_REMOVED lines=12> */
.L_x_173:
[----:B------:R-:W-:Y:S05]  /*8ed0*/  BSYNC B1 ;  /* 0x0000000000017941 */ /* 0x000fea0003800000 */
.L_x_172:
        /* <DEDUP_REMOVED lines=12> */
.L_x_175:
[----:B------:R-:W-:Y:S05]  /*8fa0*/  BSYNC B1 ;  /* 0x0000000000017941 */ /* 0x000fea0003800000 */
.L_x_174:
        /* <DEDUP_REMOVED lines=12> */
.L_x_177:
[----:B------:R-:W-:Y:S05]  /*9070*/  BSYNC B1 ;  /* 0x0000000000017941 */ /* 0x000fea0003800000 */
.L_x_176:
        /* <DEDUP_REMOVED lines=12> */
.L_x_179:
[----:B------:R-:W-:Y:S05]  /*9140*/  BSYNC B1 ;  /* 0x0000000000017941 */ /* 0x000fea0003800000 */
.L_x_178:
        /* <DEDUP_REMOVED lines=12> */
.L_x_181:
[----:B------:R-:W-:Y:S05]  /*9210*/  BSYNC B1 ;  /* 0x0000000000017941 */ /* 0x000fea0003800000 */
.L_x_180:
        /* <DEDUP_REMOVED lines=12> */
.L_x_183:
[----:B------:R-:W-:Y:S05]  /*92e0*/  BSYNC B1 ;  /* 0x0000000000017941 */ /* 0x000fea0003800000 */
.L_x_182:
        /* <DEDUP_REMOVED lines=12> */
.L_x_185:
[----:B------:R-:W-:Y:S05]  /*93b0*/  BSYNC B1 ;  /* 0x0000000000017941 */ /* 0x000fea0003800000 */
.L_x_184:
        /* <DEDUP_REMOVED lines=12> */
.L_x_187:
[----:B------:R-:W-:Y:S05]  /*9480*/  BSYNC B1 ;  /* 0x0000000000017941 */ /* 0x000fea0003800000 */
.L_x_186:
        /* <DEDUP_REMOVED lines=12> */
.L_x_189:
[----:B------:R-:W-:Y:S05]  /*9550*/  BSYNC B1 ;  /* 0x0000000000017941 */ /* 0x000fea0003800000 */
.L_x_188:
        /* <DEDUP_REMOVED lines=12> */
.L_x_191:
[----:B------:R-:W-:Y:S05]  /*9620*/  BSYNC B1 ;  /* 0x0000000000017941 */ /* 0x000fea0003800000 */
.L_x_190:
[----:B-----5:R-:W-:Y:S01]  /*9630*/  LOP3.LUT R32, R32, 0xff, RZ, 0xc0, !PT ;  /* 0x000000ff20207812 */ /* 0x020fe200078ec0ff */
[----:B------:R-:W-:Y:S01]  /*9640*/  BSSY B1, `(.L_x_192) ;  /* 0x000000b000017945 */ /* 0x000fe20003800000 */
[----:B------:R-:W-:Y:S02]  /*9650*/  ISETP.LT.OR P5, PT, R35, 0x99, !P1 ;  /* 0x000000992300780c */ /* 0x000fe40004fa1670 */
[----:B------:R-:W-:-:S05]  /*9660*/  F2FP.F16.E5M2.UNPACK_B R32, R32 ;  /* 0x00000020ff20723e */ /* 0x000fca00020004ff */
[----:B------:R-:W-:-:S05]  /*9670*/  HADD2.F32 R32, -RZ, R32.H0_H0 ;  /* 0x20000020ff207230 */ /* 0x000fca0000004100 */
[----:B------:R-:W-:-:S04]  /*9680*/  FMUL R32, R32, UR19 ;  /* 0x0000001320207c20 */ /* 0x000fc80008400000 */
[----:B------:R-:W-:Y:S01]  /*9690*/  FFMA R32, R23, UR20, R32 ;  /* 0x0000001417207c23 */ /* 0x000fe20008000020 */
[----:B------:R-:W-:-:S04]  /*96a0*/  PRMT R23, RZ, 0x7610, R23 ;  /* 0x00007610ff177816 */ /* 0x000fc80000000017 */
[----:B----4-:R-:W-:-:S05]  /*96b0*/  F2FP.SATFINITE.E5M2.F32.PACK_AB_MERGE_C R33, RZ, R32, RZ ;  /* 0x00000020ff21723e */ /* 0x010fca00048060ff */
[----:B------:R4:W-:Y:S01]  /*96c0*/  @!P4 STG.E.U8 desc[UR16][R26.64+0x91], R33 ;  /* 0x000091211a00c986 */ /* 0x0009e2000c101110 */
[----:B------:R-:W-:Y:S05]  /*96d0*/  @P5 BRA `(.L_x_193) ;  /* 0x0000000000045947 */ /* 0x000fea0003800000 */
[----:B------:R0:W5:Y:S02]  /*96e0*/  LDG.E.U8 R23, desc[UR16][R28.64+0x98] ;  /* 0x000098101c177981 */ /* 0x000164000c1e1100 */
.L_x_193:
[----:B------:R-:W-:Y:S05]  /*96f0*/  BSYNC B1 ;  /* 0x0000000000017941 */ /* 0x000fea0003800000 */
.L_x_192:
        /* <DEDUP_REMOVED lines=8> */
[----:B------:R-:W-:-:S05]  /*9780*/  F2FP.SATFINITE.E5M2.F32.PACK_AB_MERGE_C R23, RZ, R23, RZ ;  /* 0x00000017ff17723e */ /* 0x000fca00048060ff */
[----:B------:R0:W-:Y:S01]  /*9790*/  @!P5 STG.E.U8 desc[UR16][R24.64+0x98], R23 ;  /* 0x000098171800d986 */ /* 0x0001e2000c101110 */
[----:B------:R-:W-:Y:S05]  /*97a0*/  @P4 BRA `(.L_x_195) ;  /* 0x0000000000044947 */ /* 0x000fea0003800000 */
[----:B------:R0:W5:Y:S02]  /*97b0*/  LDG.E.U8 R22, desc[UR16][R28.64+0x99] ;  /* 0x000099101c167981 */ /* 0x000164000c1e1100 */
.L_x_195:
[----:B------:R-:W-:Y:S05]  /*97c0*/  BSYNC B1 ;  /* 0x0000000000017941 */ /* 0x000fea0003800000 */
.L_x_194:
        /* <DEDUP_REMOVED lines=8> */
[----:B0-----:R-:W-:-:S05]  /*9850*/  F2FP.SATFINITE.E5M2.F32.PACK_AB_MERGE_C R23, RZ, R22, RZ ;  /* 0x00000016ff17723e */ /* 0x001fca00048060ff */
[----:B------:R0:W-:Y:S01]  /*9860*/  @!P4 STG.E.U8 desc[UR16][R24.64+0x99], R23 ;  /* 0x000099171800c986 */ /* 0x0001e2000c101110 */
[----:B------:R-:W-:Y:S05]  /*9870*/  @P5 BRA `(.L_x_197) ;  /* 0x0000000000045947 */ /* 0x000fea0003800000 */
[----:B------:R0:W5:Y:S02]  /*9880*/  LDG.E.U8 R21, desc[UR16][R30.64+0x98] ;  /* 0x000098101e157981 */ /* 0x000164000c1e1100 */
.L_x_197:
[----:B------:R-:W-:Y:S05]  /*9890*/  BSYNC B1 ;  /* 0x0000000000017941 */ /* 0x000fea0003800000 */
.L_x_196:
        /* <DEDUP_REMOVED lines=12> */
.L_x_199:
[----:B------:R-:W-:Y:S05]  /*9960*/  BSYNC B1 ;  /* 0x0000000000017941 */ /* 0x000fea0003800000 */
.L_x_198:
        /* <DEDUP_REMOVED lines=12> */
.L_x_201:
[----:B------:R-:W-:Y:S05]  /*9a30*/  BSYNC B1 ;  /* 0x0000000000017941 */ /* 0x000fea0003800000 */
.L_x_200:
        /* <DEDUP_REMOVED lines=12> */
.L_x_203:
[----:B------:R-:W-:Y:S05]  /*9b00*/  BSYNC B1 ;  /* 0x0000000000017941 */ /* 0x000fea0003800000 */
.L_x_202:
        /* <DEDUP_REMOVED lines=12> */
.L_x_205:
[----:B------:R-:W-:Y:S05]  /*9bd0*/  BSYNC B1 ;  /* 0x0000000000017941 */ /* 0x000fea0003800000 */
.L_x_204:
        /* <DEDUP_REMOVED lines=12> */
.L_x_207:
[----:B------:R-:W-:Y:S05]  /*9ca0*/  BSYNC B1 ;  /* 0x0000000000017941 */ /* 0x000fea0003800000 */
.L_x_206:
        /* <DEDUP_REMOVED lines=12> */
.L_x_209:
[----:B------:R-:W-:Y:S05]  /*9d70*/  BSYNC B1 ;  /* 0x0000000000017941 */ /* 0x000fea0003800000 */
.L_x_208:
        /* <DEDUP_REMOVED lines=12> */
.L_x_211:
[----:B------:R-:W-:Y:S05]  /*9e40*/  BSYNC B1 ;  /* 0x0000000000017941 */ /* 0x000fea0003800000 */
.L_x_210:
        /* <DEDUP_REMOVED lines=12> */
.L_x_213:
[----:B------:R-:W-:Y:S05]  /*9f10*/  BSYNC B1 ;  /* 0x0000000000017941 */ /* 0x000fea0003800000 */
.L_x_212:
        /* <DEDUP_REMOVED lines=12> */
.L_x_215:
[----:B------:R-:W-:Y:S05]  /*9fe0*/  BSYNC B1 ;  /* 0x0000000000017941 */ /* 0x000fea0003800000 */
.L_x_214:
        /* <DEDUP_REMOVED lines=12> */
.L_x_217:
[----:B------:R-:W-:Y:S05]  /*a0b0*/  BSYNC B1 ;  /* 0x0000000000017941 */ /* 0x000fea0003800000 */
.L_x_216:
        /* <DEDUP_REMOVED lines=12> */
.L_x_219:
[----:B------:R-:W-:Y:S05]  /*a180*/  BSYNC B1 ;  /* 0x0000000000017941 */ /* 0x000fea0003800000 */
.L_x_218:
        /* <DEDUP_REMOVED lines=12> */
.L_x_221:
[----:B------:R-:W-:Y:S05]  /*a250*/  BSYNC B1 ;  /* 0x0000000000017941 */ /* 0x000fea0003800000 */
.L_x_220:
        /* <DEDUP_REMOVED lines=12> */
.L_x_223:
[----:B------:R-:W-:Y:S05]  /*a320*/  BSYNC B1 ;  /* 0x0000000000017941 */ /* 0x000fea0003800000 */
.L_x_222:
        /* <DEDUP_REMOVED lines=12> */
.L_x_225:
[----:B------:R-:W-:Y:S05]  /*a3f0*/  BSYNC B1 ;  /* 0x0000000000017941 */ /* 0x000fea0003800000 */
.L_x_224:
        /* <DEDUP_REMOVED lines=12> */
.L_x_227:
[----:B------:R-:W-:Y:S05]  /*a4c0*/  BSYNC B1 ;  /* 0x0000000000017941 */ /* 0x000fea0003800000 */
.L_x_226:
        /* <DEDUP_REMOVED lines=12> */
.L_x_229:
[----:B------:R-:W-:Y:S05]  /*a590*/  BSYNC B1 ;  /* 0x0000000000017941 */ /* 0x000fea0003800000 */
.L_x_228:
        /* <DEDUP_REMOVED lines=12> */
.L_x_231:
[----:B------:R-:W-:Y:S05]  /*a660*/  BSYNC B1 ;  /* 0x0000000000017941 */ /* 0x000fea0003800000 */
.L_x_230:
        /* <DEDUP_REMOVED lines=12> */
.L_x_233:
[----:B------:R-:W-:Y:S05]  /*a730*/  BSYNC B1 ;  /* 0x0000000000017941 */ /* 0x000fea0003800000 */
.L_x_232:
        /* <DEDUP_REMOVED lines=12> */
.L_x_235:
[----:B------:R-:W-:Y:S05]  /*a800*/  BSYNC B1 ;  /* 0x0000000000017941 */ /* 0x000fea0003800000 */
.L_x_234:
[----:B-----5:R-:W-:Y:S01]  /*a810*/  LOP3.LUT R2, R2, 0xff, RZ, 0xc0, !PT ;  /* 0x000000ff02027812 */ /* 0x020fe200078ec0ff */
[----:B------:R-:W-:Y:S01]  /*a820*/  BSSY B1, `(.L_x_236) ;  /* 0x000000b000017945 */ /* 0x000fe20003800000 */
[----:B------:R-:W-:Y:S02]  /*a830*/  ISETP.LT.OR P5, PT, R35, 0xc1, !P2 ;  /* 0x000000c12300780c */ /* 0x000fe400057a1670 */
[----:B------:R-:W-:-:S05]  /*a840*/  F2FP.F16.E5M2.UNPACK_B R2, R2 ;  /* 0x00000002ff02723e */ /* 0x000fca00020004ff */
[----:B------:R-:W-:-:S05]  /*a850*/  HADD2.F32 R2, -RZ, R2.H0_H0 ;  /* 0x20000002ff027230 */ /* 0x000fca0000004100 */
[----:B0-----:R-:W-:-:S04]  /*a860*/  FMUL R3, R2, UR19 ;  /* 0x0000001302037c20 */ /* 0x001fc80008400000 */
[----:B------:R-:W-:Y:S01]  /*a870*/  FFMA R3, R0, UR20, R3 ;  /* 0x0000001400037c23 */ /* 0x000fe20008000003 */
[----:B------:R-:W-:-:S04]  /*a880*/  PRMT R0, RZ, 0x7610, R0 ;  /* 0x00007610ff007816 */ /* 0x000fc80000000000 */
[----:B------:R-:W-:-:S05]  /*a890*/  F2FP.SATFINITE.E5M2.F32.PACK_AB_MERGE_C R3, RZ, R3, RZ ;  /* 0x00000003ff03723e */ /* 0x000fca00048060ff */
[----:B------:R0:W-:Y:S01]  /*a8a0*/  @!P4 STG.E.U8 desc[UR16][R24.64+0xc1], R3 ;  /* 0x0000c1031800c986 */ /* 0x0001e2000c101110 */
[----:B------:R-:W-:Y:S05]  /*a8b0*/  @P5 BRA `(.L_x_237) ;  /* 0x0000000000045947 */ /* 0x000fea0003800000 */
[----:B------:R0:W5:Y:S02]  /*a8c0*/  LDG.E.U8 R0, desc[UR16][R30.64+0xc0] ;  /* 0x0000c0101e007981 */ /* 0x000164000c1e1100 */
.L_x_237:
[----:B------:R-:W-:Y:S05]  /*a8d0*/  BSYNC B1 ;  /* 0x0000000000017941 */ /* 0x000fea0003800000 */
.L_x_236:
[----:B------:R-:W2:Y:S01]  /*a8e0*/  LDL.LU R2, [R1] ;  /* 0x0000000001027983 */ /* 0x000ea20000300800 */
[----:B-----5:R-:W-:Y:S01]  /*a8f0*/  LOP3.LUT R0, R0, 0xff, RZ, 0xc0, !PT ;  /* 0x000000ff00007812 */ /* 0x020fe200078ec0ff */
[----:B------:R-:W-:Y:S01]  /*a900*/  BSSY B1, `(.L_x_238) ;  /* 0x000000b000017945 */ /* 0x000fe20003800000 */
[----:B------:R-:W-:Y:S02]  /*a910*/  ISETP.LT.OR P4, PT, R35, 0xc2, !P2 ;  /* 0x000000c22300780c */ /* 0x000fe40005781670 */
[----:B------:R-:W-:-:S05]  /*a920*/  F2FP.F16.E5M2.UNPACK_B R0, R0 ;  /* 0x00000000ff00723e */ /* 0x000fca00020004ff */
[----:B------:R-:W-:-:S05]  /*a930*/  HADD2.F32 R0, -RZ, R0.H0_H0 ;  /* 0x20000000ff007230 */ /* 0x000fca0000004100 */
[----:B------:R-:W-:-:S04]  /*a940*/  FMUL R0, R0, UR19 ;  /* 0x0000001300007c20 */ /* 0x000fc80008400000 */
[----:B--2---:R-:W-:-:S05]  /*a950*/  FFMA R0, R2, UR20, R0 ;  /* 0x0000001402007c23 */ /* 0x004fca0008000000 */
[----:B0-----:R-:W-:Y:S02]  /*a960*/  F2FP.SATFINITE.E5M2.F32.PACK_AB_MERGE_C R3, RZ, R0, RZ ;  /* 0x00000000ff03723e */ /* 0x001fe400048060ff */
[----:B------:R-:W-:-:S03]  /*a970*/  PRMT R0, RZ, 0x7610, R0 ;  /* 0x00007610ff007816 */ /* 0x000fc60000000000 */
[----:B------:R0:W-:Y:S01]  /*a980*/  @!P5 STG.E.U8 desc[UR16][R26.64+0xc0], R3 ;  /* 0x0000c0031a00d986 */ /* 0x0001e2000c101110 */
[----:B------:R-:W-:Y:S05]  /*a990*/  @P4 BRA `(.L_x_239) ;  /* 0x0000000000044947 */ /* 0x000fea0003800000 */
[----:B------:R2:W5:Y:S02]  /*a9a0*/  LDG.E.U8 R0, desc[UR16][R30.64+0xc1] ;  /* 0x0000c1101e007981 */ /* 0x000564000c1e1100 */
.L_x_239:
[----:B------:R-:W-:Y:S05]  /*a9b0*/  BSYNC B1 ;  /* 0x0000000000017941 */ /* 0x000fea0003800000 */
.L_x_238:
[----:B------:R-:W3:Y:S01]  /*a9c0*/  LDL.LU R2, [R1+0x4] ;  /* 0x0000040001027983 */ /* 0x000ee20000300800 */
[----:B-----5:R-:W-:Y:S01]  /*a9d0*/  LOP3.LUT R0, R0, 0xff, RZ, 0xc0, !PT ;  /* 0x000000ff00007812 */ /* 0x020fe200078ec0ff */
[----:B------:R-:W-:Y:S01]  /*a9e0*/  BSSY B1, `(.L_x_240) ;  /* 0x000000b000017945 */ /* 0x000fe20003800000 */
[----:B------:R-:W-:Y:S02]  /*a9f0*/  ISETP.LT.OR P5, PT, R35, 0xc9, !P1 ;  /* 0x000000c92300780c */ /* 0x000fe40004fa1670 */
[----:B------:R-:W-:-:S05]  /*aa00*/  F2FP.F16.E5M2.UNPACK_B R0, R0 ;  /* 0x00000000ff00723e */ /* 0x000fca00020004ff */
[----:B------:R-:W-:-:S05]  /*aa10*/  HADD2.F32 R0, -RZ, R0.H0_H0 ;  /* 0x20000000ff007230 */ /* 0x000fca0000004100 */
[----:B------:R-:W-:-:S04]  /*aa20*/  FMUL R0, R0, UR19 ;  /* 0x0000001300007c20 */ /* 0x000fc80008400000 */
[----:B---3--:R-:W-:-:S05]  /*aa30*/  FFMA R0, R2, UR20, R0 ;  /* 0x0000001402007c23 */ /* 0x008fca0008000000 */
[----:B0-----:R-:W-:Y:S02]  /*aa40*/  F2FP.SATFINITE.E5M2.F32.PACK_AB_MERGE_C R3, RZ, R0, RZ ;  /* 0x00000000ff03723e */ /* 0x001fe400048060ff */
[----:B------:R-:W-:-:S03]  /*aa50*/  PRMT R0, RZ, 0x7610, R0 ;  /* 0x00007610ff007816 */ /* 0x000fc60000000000 */
[----:B------:R0:W-:Y:S01]  /*aa60*/  @!P4 STG.E.U8 desc[UR16][R26.64+0xc1], R3 ;  /* 0x0000c1031a00c986 */ /* 0x0001e2000c101110 */
[----:B------:R-:W-:Y:S05]  /*aa70*/  @P5 BRA `(.L_x_241) ;  /* 0x0000000000045947 */ /* 0x000fea0003800000 */
[----:B------:R3:W5:Y:S02]  /*aa80*/  LDG.E.U8 R0, desc[UR16][R28.64+0xc8] ;  /* 0x0000c8101c007981 */ /* 0x000764000c1e1100 */
.L_x_241:
[----:B------:R-:W-:Y:S05]  /*aa90*/  BSYNC B1 ;  /* 0x0000000000017941 */ /* 0x000fea0003800000 */
.L_x_240:
[----:B------:R-:W2:Y:S01]  /*aaa0*/  LDL.LU R2, [R1+0x8] ;  /* 0x0000080001027983 */ /* 0x000ea20000300800 */
        /* <DEDUP_REMOVED lines=12> */
.L_x_243:
[----:B------:R-:W-:Y:S05]  /*ab70*/  BSYNC B1 ;  /* 0x0000000000017941 */ /* 0x000fea0003800000 */
.L_x_242:
        /* <DEDUP_REMOVED lines=13> */
.L_x_245:
[----:B------:R-:W-:Y:S05]  /*ac50*/  BSYNC B1 ;  /* 0x0000000000017941 */ /* 0x000fea0003800000 */
.L_x_244:
        /* <DEDUP_REMOVED lines=13> */
.L_x_247:
[----:B------:R-:W-:Y:S05]  /*ad30*/  BSYNC B1 ;  /* 0x0000000000017941 */ /* 0x000fea0003800000 */
.L_x_246:
        /* <DEDUP_REMOVED lines=13> */
.L_x_249:
[----:B------:R-:W-:Y:S05]  /*ae10*/  BSYNC B1 ;  /* 0x0000000000017941 */ /* 0x000fea0003800000 */
.L_x_248:
        /* <DEDUP_REMOVED lines=13> */
.L_x_251:
[----:B------:R-:W-:Y:S05]  /*aef0*/  BSYNC B1 ;  /* 0x0000000000017941 */ /* 0x000fea0003800000 */
.L_x_250:
        /* <DEDUP_REMOVED lines=13> */
.L_x_253:
[----:B------:R-:W-:Y:S05]  /*afd0*/  BSYNC B1 ;  /* 0x0000000000017941 */ /* 0x000fea0003800000 */
.L_x_252:
        /* <DEDUP_REMOVED lines=13> */
.L_x_255:
[----:B------:R-:W-:Y:S05]  /*b0b0*/  BSYNC B1 ;  /* 0x0000000000017941 */ /* 0x000fea0003800000 */
.L_x_254:
        /* <DEDUP_REMOVED lines=13> */
.L_x_257:
[----:B------:R-:W-:Y:S05]  /*b190*/  BSYNC B1 ;  /* 0x0000000000017941 */ /* 0x000fea0003800000 */
.L_x_256:
        /* <DEDUP_REMOVED lines=13> */
.L_x_259:
[----:B------:R-:W-:Y:S05]  /*b270*/  BSYNC B1 ;  /* 0x0000000000017941 */ /* 0x000fea0003800000 */
.L_x_258:
        /* <DEDUP_REMOVED lines=13> */
.L_x_261:
[----:B------:R-:W-:Y:S05]  /*b350*/  BSYNC B1 ;  /* 0x0000000000017941 */ /* 0x000fea0003800000 */
.L_x_260:
        /* <DEDUP_REMOVED lines=13> */
.L_x_263:
[----:B------:R-:W-:Y:S05]  /*b430*/  BSYNC B1 ;  /* 0x0000000000017941 */ /* 0x000fea0003800000 */
.L_x_262:
        /* <DEDUP_REMOVED lines=13> */
.L_x_265:
[----:B------:R-:W-:Y:S05]  /*b510*/  BSYNC B1 ;  /* 0x0000000000017941 */ /* 0x000fea0003800000 */
.L_x_264:
        /* <DEDUP_REMOVED lines=13> */
.L_x_267:
[----:B------:R-:W-:Y:S05]  /*b5f0*/  BSYNC B1 ;  /* 0x0000000000017941 */ /* 0x000fea0003800000 */
.L_x_266:
        /* <DEDUP_REMOVED lines=13> */
.L_x_269:
[----:B------:R-:W-:Y:S05]  /*b6d0*/  BSYNC B1 ;  /* 0x0000000000017941 */ /* 0x000fea0003800000 */
.L_x_268:
        /* <DEDUP_REMOVED lines=13> */
.L_x_271:
[----:B------:R-:W-:Y:S05]  /*b7b0*/  BSYNC B1 ;  /* 0x0000000000017941 */ /* 0x000fea0003800000 */
.L_x_270:
        /* <DEDUP_REMOVED lines=13> */
.L_x_273:
[----:B------:R-:W-:Y:S05]  /*b890*/  BSYNC B1 ;  /* 0x0000000000017941 */ /* 0x000fea0003800000 */
.L_x_272:
        /* <DEDUP_REMOVED lines=13> */
.L_x_275:
[----:B------:R-:W-:Y:S05]  /*b970*/  BSYNC B1 ;  /* 0x0000000000017941 */ /* 0x000fea0003800000 */
.L_x_274:
        /* <DEDUP_REMOVED lines=13> */
.L_x_277:
[----:B------:R-:W-:Y:S05]  /*ba50*/  BSYNC B1 ;  /* 0x0000000000017941 */ /* 0x000fea0003800000 */
.L_x_276:
        /* <DEDUP_REMOVED lines=13> */
.L_x_279:
[----:B------:R-:W-:Y:S05]  /*bb30*/  BSYNC B1 ;  /* 0x0000000000017941 */ /* 0x000fea0003800000 */
.L_x_278:
        /* <DEDUP_REMOVED lines=13> */
.L_x_281:
[----:B------:R-:W-:Y:S05]  /*bc10*/  BSYNC B1 ;  /* 0x0000000000017941 */ /* 0x000fea0003800000 */
.L_x_280:
        /* <DEDUP_REMOVED lines=13> */
.L_x_283:
[----:B------:R-:W-:Y:S05]  /*bcf0*/  BSYNC B1 ;  /* 0x0000000000017941 */ /* 0x000fea0003800000 */
.L_x_282:
        /* <DEDUP_REMOVED lines=13> */
.L_x_285:
[----:B------:R-:W-:Y:S05]  /*bdd0*/  BSYNC B1 ;  /* 0x0000000000017941 */ /* 0x000fea0003800000 */
.L_x_284:
        /* <DEDUP_REMOVED lines=13> */
.L_x_287:
[----:B------:R-:W-:Y:S05]  /*beb0*/  BSYNC B1 ;  /* 0x0000000000017941 */ /* 0x000fea0003800000 */
.L_x_286:
        /* <DEDUP_REMOVED lines=13> */
.L_x_289:
[----:B------:R-:W-:Y:S05]  /*bf90*/  BSYNC B1 ;  /* 0x0000000000017941 */ /* 0x000fea0003800000 */
.L_x_288:
        /* <DEDUP_REMOVED lines=13> */
.L_x_291:
[----:B------:R-:W-:Y:S05]  /*c070*/  BSYNC B1 ;  /* 0x0000000000017941 */ /* 0x000fea0003800000 */
.L_x_290:
        /* <DEDUP_REMOVED lines=13> */
.L_x_293:
[----:B------:R-:W-:Y:S05]  /*c150*/  BSYNC B1 ;  /* 0x0000000000017941 */ /* 0x000fea0003800000 */
.L_x_292:
        /* <DEDUP_REMOVED lines=13> */
.L_x_295:
[----:B------:R-:W-:Y:S05]  /*c230*/  BSYNC B1 ;  /* 0x0000000000017941 */ /* 0x000fea0003800000 */
.L_x_294:
[----:B------:R-:W-:Y:S05]  /*c240*/  @P2 BRA `(.L_x_296) ;  /* 0x0000002000a42947 */ /* 0x000fea0003800000 */
[----:B------:R-:W2:Y:S01]  /*c250*/  LDL.LU R2, [R1+0x74] ;  /* 0x0000740001027983 */ /* 0x000ea20000300800 */
[----:B-----5:R-:W-:-:S04]  /*c260*/  LOP3.LUT R0, R0, 0xff, RZ, 0xc0, !PT ;  /* 0x000000ff00007812 */ /* 0x020fc800078ec0ff */
[----:B------:R-:W-:-:S05]  /*c270*/  F2FP.F16.E5M2.UNPACK_B R0, R0 ;  /* 0x00000000ff00723e */ /* 0x000fca00020004ff */
[----:B------:R-:W-:-:S05]  /*c280*/  HADD2.F32 R0, -RZ, R0.H0_H0 ;  /* 0x20000000ff007230 */ /* 0x000fca0000004100 */
[----:B------:R-:W-:-:S04]  /*c290*/  FMUL R0, R0, UR19 ;  /* 0x0000001300007c20 */ /* 0x000fc80008400000 */
[----:B--2---:R-:W-:-:S05]  /*c2a0*/  FFMA R0, R2, UR20, R0 ;  /* 0x0000001402007c23 */ /* 0x004fca0008000000 */
[----:B0-----:R-:W-:-:S05]  /*c2b0*/  F2FP.SATFINITE.E5M2.F32.PACK_AB_MERGE_C R3, RZ, R0, RZ ;  /* 0x00000000ff03723e */ /* 0x001fca00048060ff */
[----:B------:R0:W-:Y:S01]  /*c2c0*/  STG.E.U8 desc[UR16][R26.64+0xf9], R3 ;  /* 0x0000f9031a007986 */ /* 0x0001e2000c101110 */
[----:B------:R-:W-:Y:S05]  /*c2d0*/  BRA `(.L_x_296) ;  /* 0x0000002000807947 */ /* 0x000fea0003800000 */
.L_x_39:
[C---:B------:R-:W-:Y:S01]  /*c2e0*/  ISETP.GE.AND P2, PT, R38.reuse, 0x1, PT ;  /* 0x000000012600780c */ /* 0x040fe20003f46270 */
[----:B------:R-:W2:Y:S01]  /*c2f0*/  LDL.LU R227, [R1+0x14] ;  /* 0x0000140001e37983 */ /* 0x000ea20000300800 */
[----:B------:R-:W-:Y:S01]  /*c300*/  ISETP.GE.AND P1, PT, R38, 0x9, PT ;  /* 0x000000092600780c */ /* 0x000fe20003f26270 */
[----:B------:R-:W-:Y:S01]  /*c310*/  FMUL R226, R226, UR20 ;  /* 0x00000014e2e27c20 */ /* 0x000fe20008400000 */
[----:B------:R-:W-:Y:S01]  /*c320*/  ISETP.LT.OR P4, PT, R35, 0x1, !P2 ;  /* 0x000000012300780c */ /* 0x000fe20005781670 */
[----:B------:R-:W-:Y:S01]  /*c330*/  FMUL R225, R225, UR20 ;  /* 0x00000014e1e17c20 */ /* 0x000fe20008400000 */
[C---:B------:R-:W-:Y:S01]  /*c340*/  ISETP.LT.OR P5, PT, R35.reuse, 0x2, !P2 ;  /* 0x000000022300780c */ /* 0x040fe200057a1670 */
[----:B------:R-:W-:Y:S01]  /*c350*/  FMUL R224, R224, UR20 ;  /* 0x00000014e0e07c20 */ /* 0x000fe20008400000 */
[----:B------:R-:W-:Y:S02]  /*c360*/  ISETP.LT.OR P6, PT, R35, 0x1, !P1 ;  /* 0x000000012300780c */ /* 0x000fe40004fc1670 */
[----:B------:R-:W-:-:S02]  /*c370*/  F2FP.SATFINITE.E5M2.F32.PACK_AB_MERGE_C R29, RZ, R226, RZ ;  /* 0x000000e2ff1d723e */ /* 0x000fc400048060ff */
[----:B------:R-:W-:Y:S01]  /*c380*/  F2FP.SATFINITE.E5M2.F32.PACK_AB_MERGE_C R225, RZ, R225, RZ ;  /* 0x000000e1ffe1723e */ /* 0x000fe200048060ff */
[----:B------:R-:W-:Y:S01]  /*c390*/  FMUL R223, R223, UR20 ;  /* 0x00000014dfdf7c20 */ /* 0x000fe20008400000 */
[----:B------:R-:W-:Y:S01]  /*c3a0*/  F2FP.SATFINITE.E5M2.F32.PACK_AB_MERGE_C R31, RZ, R224, RZ ;  /* 0x000000e0ff1f723e */ /* 0x000fe200048060ff */
[----:B------:R-:W-:Y:S01]  /*c3b0*/  FMUL R222, R222, UR20 ;  /* 0x00000014dede7c20 */ /* 0x000fe20008400000 */
[----:B------:R-:W-:Y:S01]  /*c3c0*/  FMUL R221, R221, UR20 ;  /* 0x00000014dddd7c20 */ /* 0x000fe20008400000 */
[----:B------:R0:W-:Y:S01]  /*c3d0*/  @!P4 STG.E.U8 desc[UR16][R24.64], R29 ;  /* 0x0000001d1800c986 */ /* 0x0001e2000c101110 */
[----:B------:R-:W-:-:S03]  /*c3e0*/  ISETP.LT.OR P4, PT, R35, 0x2, !P1 ;  /* 0x000000022300780c */ /* 0x000fc60004f81670 */
[----:B------:R-:W-:Y:S01]  /*c3f0*/  @!P5 STG.E.U8 desc[UR16][R24.64+0x1], R225 ;  /* 0x000001e11800d986 */ /* 0x000fe2000c101110 */
[----:B------:R-:W-:-:S03]  /*c400*/  ISETP.LT.OR P5, PT, R35, 0x9, !P2 ;  /* 0x000000092300780c */ /* 0x000fc600057a1670 */
[----:B------:R1:W-:Y:S01]  /*c410*/  @!P6 STG.E.U8 desc[UR16][R26.64], R31 ;  /* 0x0000001f1a00e986 */ /* 0x0003e2000c101110 */
[----:B------:R-:W-:Y:S02]  /*c420*/  ISETP.LT.OR P6, PT, R35, 0xa, !P2 ;  /* 0x0000000a2300780c */ /* 0x000fe400057c1670 */
[----:B------:R-:W-:Y:S01]  /*c430*/  F2FP.SATFINITE.E5M2.F32.PACK_AB_MERGE_C R223, RZ, R223, RZ ;  /* 0x000000dfffdf723e */ /* 0x000fe200048060ff */
[----:B------:R-:W-:Y:S01]  /*c440*/  FMUL R219, R219, UR20 ;  /* 0x00000014dbdb7c20 */ /* 0x000fe20008400000 */
[----:B------:R-:W-:Y:S01]  /*c450*/  F2FP.SATFINITE.E5M2.F32.PACK_AB_MERGE_C R33, RZ, R222, RZ ;  /* 0x000000deff21723e */ /* 0x000fe200048060ff */
[----:B------:R-:W-:Y:S01]  /*c460*/  FMUL R220, R220, UR20 ;  /* 0x00000014dcdc7c20 */ /* 0x000fe20008400000 */
[----:B------:R-:W-:Y:S01]  /*c470*/  F2FP.SATFINITE.E5M2.F32.PACK_AB_MERGE_C R221, RZ, R221, RZ ;  /* 0x000000ddffdd723e */ /* 0x000fe200048060ff */
[----:B------:R-:W-:Y:S01]  /*c480*/  @!P4 STG.E.U8 desc[UR16][R26.64+0x1], R223 ;  /* 0x000001df1a00c986 */ /* 0x000fe2000c101110 */
[----:B------:R-:W-:-:S03]  /*c490*/  ISETP.LT.OR P4, PT, R35, 0x9, !P1 ;  /* 0x000000092300780c */ /* 0x000fc60004f81670 */
[----:B------:R3:W-:Y:S01]  /*c4a0*/  @!P5 STG.E.U8 desc[UR16][R24.64+0x8], R33 ;  /* 0x000008211800d986 */ /* 0x0007e2000c101110 */
[----:B------:R-:W-:-:S03]  /*c4b0*/  ISETP.LT.OR P5, PT, R35, 0xa, !P1 ;  /* 0x0000000a2300780c */ /* 0x000fc60004fa1670 */
[----:B------:R-:W-:Y:S01]  /*c4c0*/  @!P6 STG.E.U8 desc[UR16][R24.64+0x9], R221 ;  /* 0x000009dd1800e986 */ /* 0x000fe2000c101110 */
[----:B------:R-:W-:Y:S01]  /*c4d0*/  ISETP.LT.OR P6, PT, R35, 0x11, !P2 ;  /* 0x000000112300780c */ /* 0x000fe200057c1670 */
[----:B------:R-:W-:Y:S01]  /*c4e0*/  FMUL R218, R218, UR20 ;  /* 0x00000014dada7c20 */ /* 0x000fe20008400000 */
[----:B------:R-:W-:Y:S01]  /*c4f0*/  F2FP.SATFINITE.E5M2.F32.PACK_AB_MERGE_C R219, RZ, R219, RZ ;  /* 0x000000dbffdb723e */ /* 0x000fe200048060ff */
[----:B------:R-:W-:Y:S01]  /*c500*/  FMUL R217, R217, UR20 ;  /* 0x00000014d9d97c20 */ /* 0x000fe20008400000 */
[----:B0-----:R-:W-:Y:S01]  /*c510*/  F2FP.SATFINITE.E5M2.F32.PACK_AB_MERGE_C R29, RZ, R220, RZ ;  /* 0x000000dcff1d723e */ /* 0x001fe200048060ff */
[----:B------:R-:W-:Y:S01]  /*c520*/  FMUL R216, R216, UR20 ;  /* 0x00000014d8d87c20 */ /* 0x000fe20008400000 */
[----:B-1----:R-:W-:Y:S01]  /*c530*/  F2FP.SATFINITE.E5M2.F32.PACK_AB_MERGE_C R31, RZ, R218, RZ ;  /* 0x000000daff1f723e */ /* 0x002fe200048060ff */
[----:B------:R-:W-:Y:S01]  /*c540*/  FMUL R215, R215, UR20 ;  /* 0x00000014d7d77c20 */ /* 0x000fe20008400000 */
[----:B------:R-:W-:Y:S01]  /*c550*/  FMUL R213, R213, UR20 ;  /* 0x00000014d5d57c20 */ /* 0x000fe20008400000 */
[----:B------:R-:W-:Y:S01]  /*c560*/  @!P5 STG.E.U8 desc[UR16][R26.64+0x9], R219 ;  /* 0x000009db1a00d986 */ /* 0x000fe2000c101110 */
[----:B------:R-:W-:-:S03]  /*c570*/  ISETP.LT.OR P5, PT, R35, 0x12, !P2 ;  /* 0x000000122300780c */ /* 0x000fc600057a1670 */
[----:B------:R0:W-:Y:S01]  /*c580*/  @!P4 STG.E.U8 desc[UR16][R26.64+0x8], R29 ;  /* 0x0000081d1a00c986 */ /* 0x0001e2000c101110 */
[----:B------:R-:W-:-:S03]  /*c590*/  ISETP.LT.OR P4, PT, R35, 0x11, !P1 ;  /* 0x000000112300780c */ /* 0x000fc60004f81670 */
[----:B------:R1:W-:Y:S01]  /*c5a0*/  @!P6 STG.E.U8 desc[UR16][R24.64+0x10], R31 ;  /* 0x0000101f1800e986 */ /* 0x0003e2000c101110 */
[C---:B------:R-:W-:Y:S02]  /*c5b0*/  ISETP.LT.OR P6, PT, R35.reuse, 0x12, !P1 ;  /* 0x000000122300780c */ /* 0x040fe40004fc1670 */
[----:B------:R-:W-:Y:S01]  /*c5c0*/  F2FP.SATFINITE.E5M2.F32.PACK_AB_MERGE_C R217, RZ, R217, RZ ;  /* 0x000000d9ffd9723e */ /* 0x000fe200048060ff */
[----:B------:R-:W-:Y:S01]  /*c5d0*/  FMUL R214, R214, UR20 ;  /* 0x00000014d6d67c20 */ /* 0x000fe20008400000 */
[----:B---3--:R-:W-:Y:S01]  /*c5e0*/  F2FP.SATFINITE.E5M2.F32.PACK_AB_MERGE_C R33, RZ, R216, RZ ;  /* 0x000000d8ff21723e */ /* 0x008fe200048060ff */
[----:B------:R-:W-:Y:S01]  /*c5f0*/  FMUL R212, R212, UR20 ;  /* 0x00000014d4d47c20 */ /* 0x000fe20008400000 */
[----:B------:R-:W-:Y:S01]  /*c600*/  F2FP.SATFINITE.E5M2.F32.PACK_AB_MERGE_C R215, RZ, R215, RZ ;  /* 0x000000d7ffd7723e */ /* 0x000fe200048060ff */
[----:B------:R-:W-:Y:S01]  /*c610*/  @!P5 STG.E.U8 desc[UR16][R24.64+0x11], R217 ;  /* 0x000011d91800d986 */ /* 0x000fe2000c101110 */
[----:B------:R-:W-:-:S03]  /*c620*/  ISETP.LT.OR P5, PT, R35, 0x1a, !P2 ;  /* 0x0000001a2300780c */ /* 0x000fc600057a1670 */
[----:B------:R3:W-:Y:S01]  /*c630*/  @!P4 STG.E.U8 desc[UR16][R26.64+0x10], R33 ;  /* 0x000010211a00c986 */ /* 0x0007e2000c101110 */
[----:B------:R-:W-:-:S03]  /*c640*/  ISETP.LT.OR P4, PT, R35, 0x19, !P2 ;  /* 0x000000192300780c */ /* 0x000fc60005781670 */
[----:B------:R-:W-:Y:S01]  /*c650*/  @!P6 STG.E.U8 desc[UR16][R26.64+0x11], R215 ;  /* 0x000011d71a00e986 */ /* 0x000fe2000c101110 */
[----:B------:R-:W-:Y:S02]  /*c660*/  ISETP.LT.OR P6, PT, R35, 0x19, !P1 ;  /* 0x000000192300780c */ /* 0x000fe40004fc1670 */
[----:B------:R-:W-:Y:S01]  /*c670*/  F2FP.SATFINITE.E5M2.F32.PACK_AB_MERGE_C R213, RZ, R213, RZ ;  /* 0x000000d5ffd5723e */ /* 0x000fe200048060ff */
[----:B------:R-:W-:Y:S01]  /*c680*/  FMUL R211, R211, UR20 ;  /* 0x00000014d3d37c20 */ /* 0x000fe20008400000 */
[----:B0-----:R-:W-:Y:S01]  /*c690*/  F2FP.SATFINITE.E5M2.F32.PACK_AB_MERGE_C R29, RZ, R214, RZ ;  /* 0x000000d6ff1d723e */ /* 0x001fe200048060ff */
[----:B------:R-:W-:Y:S01]  /*c6a0*/  FMUL R210, R210, UR20 ;  /* 0x00000014d2d27c20 */ /* 0x000fe20008400000 */
[----:B-1----:R-:W-:Y:S01]  /*c6b0*/  F2FP.SATFINITE.E5M2.F32.PACK_AB_MERGE_C R31, RZ, R212, RZ ;  /* 0x000000d4ff1f723e */ /* 0x002fe200048060ff */
[----:B------:R-:W-:Y:S01]  /*c6c0*/  @!P5 STG.E.U8 desc[UR16][R24.64+0x19], R213 ;  /* 0x000019d51800d986 */ /* 0x000fe2000c101110 */
[----:B------:R-:W-:-:S03]  /*c6d0*/  ISETP.LT.OR P5, PT, R35, 0x1a, !P1 ;  /* 0x0000001a2300780c */ /* 0x000fc60004fa1670 */
[----:B------:R0:W-:Y:S01]  /*c6e0*/  @!P4 STG.E.U8 desc[UR16][R24.64+0x18], R29 ;  /* 0x0000181d1800c986 */ /* 0x0001e2000c101110 */
[----:B------:R-:W-:-:S03]  /*c6f0*/  ISETP.LT.OR P4, PT, R35, 0x21, !P2 ;  /* 0x000000212300780c */ /* 0x000fc60005781670 */
[----:B------:R1:W-:Y:S01]  /*c700*/  @!P6 STG.E.U8 desc[UR16][R26.64+0x18], R31 ;  /* 0x0000181f1a00e986 */ /* 0x0003e2000c101110 */
[----:B------:R-:W-:Y:S01]  /*c710*/  ISETP.LT.OR P6, PT, R35, 0x22, !P2 ;  /* 0x000000222300780c */ /* 0x000fe200057c1670 */
[----:B------:R-:W-:Y:S01]  /*c720*/  FMUL R209, R209, UR20 ;  /* 0x00000014d1d17c20 */ /* 0x000fe20008400000 */
        /* <DEDUP_REMOVED lines=49> */
[----:B------:R-:W4:Y:S01]  /*ca40*/  LDL.LU R226, [R1+0x10] ;  /* 0x0000100001e27983 */ /* 0x000f220000300800 */
[----:B---3--:R-:W-:Y:S02]  /*ca50*/  F2FP.SATFINITE.E5M2.F32.PACK_AB_MERGE_C R33, RZ, R198, RZ ;  /* 0x000000c6ff21723e */ /* 0x008fe400048060ff */
[----:B------:R-:W-:Y:S01]  /*ca60*/  F2FP.SATFINITE.E5M2.F32.PACK_AB_MERGE_C R197, RZ, R197, RZ ;  /* 0x000000c5ffc5723e */ /* 0x000fe200048060ff */
[----:B------:R-:W-:Y:S01]  /*ca70*/  @!P5 STG.E.U8 desc[UR16][R26.64+0x31], R199 ;  /* 0x000031c71a00d986 */ /* 0x000fe2000c101110 */
[----:B------:R-:W-:-:S03]  /*ca80*/  ISETP.LT.OR P5, PT, R35, 0x3a, !P1 ;  /* 0x0000003a2300780c */ /* 0x000fc60004fa1670 */
[----:B------:R-:W3:Y:S01]  /*ca90*/  LDL.LU R224, [R1+0xc] ;  /* 0x00000c0001e07983 */ /* 0x000ee20000300800 */
[----:B------:R-:W-:-:S03]  /*caa0*/  FMUL R195, R195, UR20 ;  /* 0x00000014c3c37c20 */ /* 0x000fc60008400000 */
[----:B------:R1:W-:Y:S01]  /*cab0*/  @!P4 STG.E.U8 desc[UR16][R24.64+0x38], R33 ;  /* 0x000038211800c986 */ /* 0x0003e2000c101110 */
[----:B------:R-:W-:-:S03]  /*cac0*/  ISETP.LT.OR P4, PT, R35, 0x39, !P1 ;  /* 0x000000392300780c */ /* 0x000fc60004f81670 */
[----:B------:R-:W2:Y:S01]  /*cad0*/  LDL.LU R225, [R1+0x8] ;  /* 0x0000080001e17983 */ /* 0x000ea20000300800 */
[----:B------:R-:W-:-:S03]  /*cae0*/  FMUL R196, R196, UR20 ;  /* 0x00000014c4c47c20 */ /* 0x000fc60008400000 */
[----:B------:R-:W-:Y:S01]  /*caf0*/  @!P6 STG.E.U8 desc[UR16][R24.64+0x39], R197 ;  /* 0x000039c51800e986 */ /* 0x000fe2000c101110 */
[----:B------:R-:W-:-:S03]  /*cb00*/  ISETP.LT.OR P6, PT, R35, 0x41, !P2 ;  /* 0x000000412300780c */ /* 0x000fc600057c1670 */
[----:B------:R-:W4:Y:S01]  /*cb10*/  LDL.LU R222, [R1] ;  /* 0x0000000001de7983 */ /* 0x000f220000300800 */
[----:B------:R-:W-:-:S03]  /*cb20*/  FMUL R194, R194, UR20 ;  /* 0x00000014c2c27c20 */ /* 0x000fc60008400000 */
[----:B------:R-:W3:Y:S04]  /*cb30*/  LDL.LU R223, [R1+0x18] ;  /* 0x0000180001df7983 */ /* 0x000ee80000300800 */
[----:B------:R-:W3:Y:S01]  /*cb40*/  LDL.LU R221, [R1+0x4] ;  /* 0x0000040001dd7983 */ /* 0x000ee20000300800 */
[----:B------:R-:W-:Y:S01]  /*cb50*/  F2FP.SATFINITE.E5M2.F32.PACK_AB_MERGE_C R195, RZ, R195, RZ ;  /* 0x000000c3ffc3723e */ /* 0x000fe200048060ff */
[----:B------:R-:W-:Y:S01]  /*cb60*/  FMUL R193, R193, UR20 ;  /* 0x00000014c1c17c20 */ /* 0x000fe20008400000 */
[----:B0-----:R-:W-:Y:S01]  /*cb70*/  F2FP.SATFINITE.E5M2.F32.PACK_AB_MERGE_C R29, RZ, R196, RZ ;  /* 0x000000c4ff1d723e */ /* 0x001fe200048060ff */
[----:B------:R-:W-:Y:S01]  /*cb80*/  FMUL R192, R192, UR20 ;  /* 0x00000014c0c07c20 */ /* 0x000fe20008400000 */
[----:B-1----:R-:W-:Y:S01]  /*cb90*/  F2FP.SATFINITE.E5M2.F32.PACK_AB_MERGE_C R31, RZ, R194, RZ ;  /* 0x000000c2ff1f723e */ /* 0x002fe200048060ff */
[----:B------:R-:W-:Y:S01]  /*cba0*/  @!P5 STG.E.U8 desc[UR16][R26.64+0x39], R195 ;  /* 0x000039c31a00d986 */ /* 0x000fe2000c101110 */
[----:B------:R-:W-:Y:S01]  /*cbb0*/  ISETP.LT.OR P5, PT, R35, 0x42, !P2 ;  /* 0x000000422300780c */ /* 0x000fe200057a1670 */
[----:B------:R-:W-:Y:S01]  /*cbc0*/  FMUL R191, R191, UR20 ;  /* 0x00000014bfbf7c20 */ /* 0x000fe20008400000 */
[----:B------:R-:W-:Y:S01]  /*cbd0*/  F2FP.SATFINITE.E5M2.F32.PACK_AB_MERGE_C R193, RZ, R193, RZ ;  /* 0x000000c1ffc1723e */ /* 0x000fe200048060ff */
[----:B------:R0:W-:Y:S01]  /*cbe0*/  @!P4 STG.E.U8 desc[UR16][R26.64+0x38], R29 ;  /* 0x0000381d1a00c986 */ /* 0x0001e2000c101110 */
[----:B------:R-:W-:Y:S01]  /*cbf0*/  ISETP.LT.OR P4, PT, R35, 0x41, !P1 ;  /* 0x000000412300780c */ /* 0x000fe20004f81670 */
[----:B------:R-:W-:Y:S01]  /*cc00*/  FMUL R189, R189, UR20 ;  /* 0x00000014bdbd7c20 */ /* 0x000fe20008400000 */
[----:B------:R-:W-:Y:S01]  /*cc10*/  F2FP.SATFINITE.E5M2.F32.PACK_AB_MERGE_C R33, RZ, R192, RZ ;  /* 0x000000c0ff21723e */ /* 0x000fe200048060ff */
[----:B------:R1:W-:Y:S01]  /*cc20*/  @!P6 STG.E.U8 desc[UR16][R24.64+0x40], R31 ;  /* 0x0000401f1800e986 */ /* 0x0003e2000c101110 */
[C---:B------:R-:W-:Y:S01]  /*cc30*/  ISETP.LT.OR P6, PT, R35.reuse, 0x42, !P1 ;  /* 0x000000422300780c */ /* 0x040fe20004fc1670 */
[----:B------:R-:W-:Y:S01]  /*cc40*/  FMUL R190, R190, UR20 ;  /* 0x00000014bebe7c20 */ /* 0x000fe20008400000 */
[----:B------:R-:W-:Y:S01]  /*cc50*/  F2FP.SATFINITE.E5M2.F32.PACK_AB_MERGE_C R191, RZ, R191, RZ ;  /* 0x000000bfffbf723e */ /* 0x000fe200048060ff */
[----:B------:R-:W-:Y:S01]  /*cc60*/  FMUL R188, R188, UR20 ;  /* 0x00000014bcbc7c20 */ /* 0x000fe20008400000 */
[----:B------:R-:W-:Y:S01]  /*cc70*/  F2FP.SATFINITE.E5M2.F32.PACK_AB_MERGE_C R189, RZ, R189, RZ ;  /* 0x000000bdffbd723e */ /* 0x000fe200048060ff */
[----:B------:R-:W-:Y:S01]  /*cc80*/  @!P5 STG.E.U8 desc[UR16][R24.64+0x41], R193 ;  /* 0x000041c11800d986 */ /* 0x000fe2000c101110 */
[----:B------:R-:W-:Y:S01]  /*cc90*/  ISETP.LT.OR P5, PT, R35, 0x4a, !P2 ;  /* 0x0000004a2300780c */ /* 0x000fe200057a1670 */
[----:B------:R-:W-:Y:S01]  /*cca0*/  FMUL R187, R187, UR20 ;  /* 0x00000014bbbb7c20 */ /* 0x000fe20008400000 */
[----:B0-----:R-:W-:Y:S01]  /*ccb0*/  F2FP.SATFINITE.E5M2.F32.PACK_AB_MERGE_C R29, RZ, R190, RZ ;  /* 0x000000beff1d723e */ /* 0x001fe200048060ff */
[----:B------:R0:W-:Y:S01]  /*ccc0*/  @!P4 STG.E.U8 desc[UR16][R26.64+0x40], R33 ;  /* 0x000040211a00c986 */ /* 0x0001e2000c101110 */
[C---:B------:R-:W-:Y:S01]  /*ccd0*/  ISETP.LT.OR P4, PT, R35.reuse, 0x49, !P2 ;  /* 0x000000492300780c */ /* 0x040fe20005781670 */
[----:B------:R-:W-:Y:S01]  /*cce0*/  FMUL R186, R186, UR20 ;  /* 0x00000014baba7c20 */ /* 0x000fe20008400000 */
[----:B-1----:R-:W-:Y:S01]  /*ccf0*/  F2FP.SATFINITE.E5M2.F32.PACK_AB_MERGE_C R31, RZ, R188, RZ ;  /* 0x000000bcff1f723e */ /* 0x002fe200048060ff */
[----:B------:R-:W-:Y:S01]  /*cd00*/  @!P6 STG.E.U8 desc[UR16][R26.64+0x41], R191 ;  /* 0x000041bf1a00e986 */ /* 0x000fe2000c101110 */
[----:B------:R-:W-:Y:S01]  /*cd10*/  ISETP.LT.OR P6, PT, R35, 0x49, !P1 ;  /* 0x000000492300780c */ /* 0x000fe20004fc1670 */
[----:B------:R-:W-:Y:S01]  /*cd20*/  FMUL R185, R185, UR20 ;  /* 0x00000014b9b97c20 */ /* 0x000fe20008400000 */
[----:B------:R-:W-:Y:S01]  /*cd30*/  F2FP.SATFINITE.E5M2.F32.PACK_AB_MERGE_C R187, RZ, R187, RZ ;  /* 0x000000bbffbb723e */ /* 0x000fe200048060ff */
[----:B------:R-:W-:Y:S01]  /*cd40*/  FMUL R183, R183, UR20 ;  /* 0x00000014b7b77c20 */ /* 0x000fe20008400000 */
[----:B------:R-:W-:Y:S01]  /*cd50*/  FMUL R184, R184, UR20 ;  /* 0x00000014b8b87c20 */ /* 0x000fe20008400000 */
[----:B------:R-:W-:Y:S01]  /*cd60*/  @!P5 STG.E.U8 desc[UR16][R24.64+0x49], R189 ;  /* 0x000049bd1800d986 */ /* 0x000fe2000c101110 */
[C---:B------:R-:W-:Y:S01]  /*cd70*/  ISETP.LT.OR P5, PT, R35.reuse, 0x4a, !P1 ;  /* 0x0000004a2300780c */ /* 0x040fe20004fa1670 */
[----:B------:R-:W-:Y:S01]  /*cd80*/  FMUL R182, R182, UR20 ;  /* 0x00000014b6b67c20 */ /* 0x000fe20008400000 */
[----:B0-----:R-:W-:Y:S01]  /*cd90*/  F2FP.SATFINITE.E5M2.F32.PACK_AB_MERGE_C R33, RZ, R186, RZ ;  /* 0x000000baff21723e */ /* 0x001fe200048060ff */
[----:B------:R0:W-:Y:S01]  /*cda0*/  @!P4 STG.E.U8 desc[UR16][R24.64+0x48], R29 ;  /* 0x0000481d1800c986 */ /* 0x0001e2000c101110 */
[----:B------:R-:W-:Y:S01]  /*cdb0*/  ISETP.LT.OR P4, PT, R35, 0x51, !P2 ;  /* 0x000000512300780c */ /* 0x000fe20005781670 */
[----:B------:R-:W-:Y:S01]  /*cdc0*/  FMUL R181, R181, UR20 ;  /* 0x00000014b5b57c20 */ /* 0x000fe20008400000 */
[----:B------:R-:W-:Y:S01]  /*cdd0*/  F2FP.SATFINITE.E5M2.F32.PACK_AB_MERGE_C R185, RZ, R185, RZ ;  /* 0x000000b9ffb9723e */ /* 0x000fe200048060ff */
[----:B------:R1:W-:Y:S01]  /*cde0*/  @!P6 STG.E.U8 desc[UR16][R26.64+0x48], R31 ;  /* 0x0000481f1a00e986 */ /* 0x0003e2000c101110 */
[----:B------:R-:W-:Y:S01]  /*cdf0*/  ISETP.LT.OR P6, PT, R35, 0x52, !P2 ;  /* 0x000000522300780c */ /* 0x000fe200057c1670 */
        /* <DEDUP_REMOVED lines=17> */
[----:B------:R-:W-:Y:S01]  /*cf10*/  F2FP.SATFINITE.E5M2.F32.PACK_AB_MERGE_C R177, RZ, R177, RZ ;  /* 0x000000b1ffb1723e */ /* 0x000fe200048060ff */
        /* <DEDUP_REMOVED lines=13> */
[----:B------:R-:W-:Y:S01]  /*cff0*/  FMUL R170, R170, UR20 ;  /* 0x00000014aaaa7c20 */ /* 0x000fe20008400000 */
        /* <DEDUP_REMOVED lines=19> */
[C---:B------:R-:W-:Y:S01]  /*d130*/  ISETP.LT.OR P4, PT, R35.reuse, 0x69, !P2 ;  /* 0x000000692300780c */ /* 0x040fe20005781670 */
        /* <DEDUP_REMOVED lines=69> */
[----:B------:R-:W-:Y:S01]  /*d590*/  ISETP.LT.OR P4, PT, R35, 0x81, !P1 ;  /* 0x000000812300780c */ /* 0x000fe20004f81670 */
[----:B------:R-:W-:Y:S01]  /*d5a0*/  FMUL R13, R13, UR20 ;  /* 0x000000140d0d7c20 */ /* 0x000fe20008400000 */
[----:B-1----:R-:W-:Y:S01]  /*d5b0*/  F2FP.SATFINITE.E5M2.F32.PACK_AB_MERGE_C R31, RZ, R158, RZ ;  /* 0x0000009eff1f723e */ /* 0x002fe200048060ff */
[----:B------:R-:W-:Y:S01]  /*d5c0*/  @!P6 STG.E.U8 desc[UR16][R24.64+0x81], R161 ;  /* 0x000081a11800e986 */ /* 0x000fe2000c101110 */
        /* <DEDUP_REMOVED lines=35> */
[----:B-----5:R-:W-:Y:S01]  /*d800*/  FMUL R0, R0, UR20 ;  /* 0x0000001400007c20 */ /* 0x020fe20008400000 */
[----:B0-----:R-:W-:Y:S01]  /*d810*/  F2FP.SATFINITE.E5M2.F32.PACK_AB_MERGE_C R33, RZ, R22, RZ ;  /* 0x00000016ff21723e */ /* 0x001fe200048060ff */
[----:B------:R0:W-:Y:S01]  /*d820*/  @!P4 STG.E.U8 desc[UR16][R24.64+0x90], R29 ;  /* 0x0000901d1800c986 */ /* 0x0001e2000c101110 */
[C---:B------:R-:W-:Y:S01]  /*d830*/  ISETP.LT.OR P4, PT, R35.reuse, 0x99, !P2 ;  /* 0x000000992300780c */ /* 0x040fe20005781670 */
[----:B------:R-:W-:Y:S01]  /*d840*/  FMUL R2, R2, UR20 ;  /* 0x0000001402027c20 */ /* 0x000fe20008400000 */
[----:B------:R-:W-:Y:S01]  /*d850*/  F2FP.SATFINITE.E5M2.F32.PACK_AB_MERGE_C R5, RZ, R5, RZ ;  /* 0x00000005ff05723e */ /* 0x000fe200048060ff */
[----:B------:R-:W-:Y:S01]  /*d860*/  @!P6 STG.E.U8 desc[UR16][R26.64+0x90], R31 ;  /* 0x0000901f1a00e986 */ /* 0x000fe2000c101110 */
[----:B------:R-:W-:-:S05]  /*d870*/  ISETP.LT.OR P6, PT, R35, 0x9a, !P2 ;  /* 0x0000009a2300780c */ /* 0x000fca00057c1670 */
[----:B------:R1:W-:Y:S01]  /*d880*/  @!P5 STG.E.U8 desc[UR16][R26.64+0x91], R23 ;  /* 0x000091171a00d986 */ /* 0x0003e2000c101110 */
[C---:B------:R-:W-:Y:S02]  /*d890*/  ISETP.LT.OR P5, PT, R35.reuse, 0x9a, !P1 ;  /* 0x0000009a2300780c */ /* 0x040fe40004fa1670 */
[----:B0-----:R-:W-:Y:S01]  /*d8a0*/  F2FP.SATFINITE.E5M2.F32.PACK_AB_MERGE_C R29, RZ, R20, RZ ;  /* 0x00000014ff1d723e */ /* 0x001fe200048060ff */
[----:B------:R-:W-:Y:S01]  /*d8b0*/  @!P4 STG.E.U8 desc[UR16][R24.64+0x98], R33 ;  /* 0x000098211800c986 */ /* 0x000fe2000c101110 */
[----:B------:R-:W-:-:S03]  /*d8c0*/  ISETP.LT.OR P4, PT, R35, 0x99, !P1 ;  /* 0x000000992300780c */ /* 0x000fc60004f81670 */
[----:B------:R0:W-:Y:S01]  /*d8d0*/  @!P6 STG.E.U8 desc[UR16][R24.64+0x99], R21 ;  /* 0x000099151800e986 */ /* 0x0001e2000c101110 */
[----:B------:R-:W-:Y:S02]  /*d8e0*/  ISETP.LT.OR P6, PT, R35, 0xa1, !P2 ;  /* 0x000000a12300780c */ /* 0x000fe400057c1670 */
[----:B-1----:R-:W-:-:S03]  /*d8f0*/  F2FP.SATFINITE.E5M2.F32.PACK_AB_MERGE_C R23, RZ, R18, RZ ;  /* 0x00000012ff17723e */ /* 0x002fc600048060ff */
[----:B------:R1:W-:Y:S01]  /*d900*/  @!P5 STG.E.U8 desc[UR16][R26.64+0x99], R19 ;  /* 0x000099131a00d986 */ /* 0x0003e2000c101110 */
[----:B------:R-:W-:-:S03]  /*d910*/  ISETP.LT.OR P5, PT, R35, 0xa2, !P2 ;  /* 0x000000a22300780c */ /* 0x000fc600057a1670 */
[----:B------:R-:W-:Y:S01]  /*d920*/  @!P4 STG.E.U8 desc[UR16][R26.64+0x98], R29 ;  /* 0x0000981d1a00c986 */ /* 0x000fe2000c101110 */
[C---:B------:R-:W-:Y:S02]  /*d930*/  ISETP.LT.OR P4, PT, R35.reuse, 0xa1, !P1 ;  /* 0x000000a12300780c */ /* 0x040fe40004f81670 */
[----:B0-----:R-:W-:Y:S01]  /*d940*/  F2FP.SATFINITE.E5M2.F32.PACK_AB_MERGE_C R21, RZ, R16, RZ ;  /* 0x00000010ff15723e */ /* 0x001fe200048060ff */
[----:B------:R-:W-:Y:S01]  /*d950*/  @!P6 STG.E.U8 desc[UR16][R24.64+0xa0], R23 ;  /* 0x0000a0171800e986 */ /* 0x000fe2000c101110 */
[----:B------:R-:W-:Y:S02]  /*d960*/  ISETP.LT.OR P6, PT, R35, 0xa2, !P1 ;  /* 0x000000a22300780c */ /* 0x000fe40004fc1670 */
[----:B-1----:R-:W-:-:S03]  /*d970*/  F2FP.SATFINITE.E5M2.F32.PACK_AB_MERGE_C R19, RZ, R14, RZ ;  /* 0x0000000eff13723e */ /* 0x002fc600048060ff */
[----:B------:R0:W-:Y:S01]  /*d980*/  @!P5 STG.E.U8 desc[UR16][R24.64+0xa1], R17 ;  /* 0x0000a1111800d986 */ /* 0x0001e2000c101110 */
[----:B------:R-:W-:-:S03]  /*d990*/  ISETP.LT.OR P5, PT, R35, 0xaa, !P2 ;  /* 0x000000aa2300780c */ /* 0x000fc600057a1670 */
[----:B------:R-:W-:Y:S01]  /*d9a0*/  @!P4 STG.E.U8 desc[UR16][R26.64+0xa0], R21 ;  /* 0x0000a0151a00c986 */ /* 0x000fe2000c101110 */
[----:B------:R-:W-:-:S03]  /*d9b0*/  ISETP.LT.OR P4, PT, R35, 0xa9, !P2 ;  /* 0x000000a92300780c */ /* 0x000fc60005781670 */
[----:B------:R1:W-:Y:S01]  /*d9c0*/  @!P6 STG.E.U8 desc[UR16][R26.64+0xa1], R15 ;  /* 0x0000a10f1a00e986 */ /* 0x0003e2000c101110 */
[----:B------:R-:W-:Y:S02]  /*d9d0*/  ISETP.LT.OR P6, PT, R35, 0xa9, !P1 ;  /* 0x000000a92300780c */ /* 0x000fe40004fc1670 */
[----:B0-----:R-:W-:-:S03]  /*d9e0*/  F2FP.SATFINITE.E5M2.F32.PACK_AB_MERGE_C R17, RZ, R12, RZ ;  /* 0x0000000cff11723e */ /* 0x001fc600048060ff */
[----:B------:R0:W-:Y:S01]  /*d9f0*/  @!P5 STG.E.U8 desc[UR16][R24.64+0xa9], R13 ;  /* 0x0000a90d1800d986 */ /* 0x0001e2000c101110 */
[----:B------:R-:W-:-:S03]  /*da00*/  ISETP.LT.OR P5, PT, R35, 0xaa, !P1 ;  /* 0x000000aa2300780c */ /* 0x000fc60004fa1670 */
[----:B------:R-:W-:Y:S01]  /*da10*/  @!P4 STG.E.U8 desc[UR16][R24.64+0xa8], R19 ;  /* 0x0000a8131800c986 */ /* 0x000fe2000c101110 */
[C---:B------:R-:W-:Y:S02]  /*da20*/  ISETP.LT.OR P4, PT, R35.reuse, 0xb1, !P2 ;  /* 0x000000b12300780c */ /* 0x040fe40005781670 */
[----:B-1----:R-:W-:Y:S01]  /*da30*/  F2FP.SATFINITE.E5M2.F32.PACK_AB_MERGE_C R15, RZ, R10, RZ ;  /* 0x0000000aff0f723e */ /* 0x002fe200048060ff */
[----:B------:R-:W-:Y:S01]  /*da40*/  @!P6 STG.E.U8 desc[UR16][R26.64+0xa8], R17 ;  /* 0x0000a8111a00e986 */ /* 0x000fe2000c101110 */
[----:B------:R-:W-:Y:S02]  /*da50*/  ISETP.LT.OR P6, PT, R35, 0xb2, !P2 ;  /* 0x000000b22300780c */ /* 0x000fe400057c1670 */
[----:B0-----:R-:W-:-:S03]  /*da60*/  F2FP.SATFINITE.E5M2.F32.PACK_AB_MERGE_C R13, RZ, R8, RZ ;  /* 0x00000008ff0d723e */ /* 0x001fc600048060ff */
        /* <DEDUP_REMOVED lines=9> */
[----:B------:R4:W-:Y:S01]  /*db00*/  @!P4 STG.E.U8 desc[UR16][R26.64+0xb0], R13 ;  /* 0x0000b00d1a00c986 */ /* 0x0009e2000c101110 */
[C---:B------:R-:W-:Y:S02]  /*db10*/  ISETP.LT.OR P4, PT, R35.reuse, 0xb9, !P1 ;  /* 0x000000b92300780c */ /* 0x040fe40004f81670 */
[----:B-1----:R-:W-:Y:S01]  /*db20*/  F2FP.SATFINITE.E5M2.F32.PACK_AB_MERGE_C R9, RZ, R4, RZ ;  /* 0x00000004ff09723e */ /* 0x002fe200048060ff */
[----:B------:R1:W-:Y:S01]  /*db30*/  @!P6 STG.E.U8 desc[UR16][R24.64+0xb8], R11 ;  /* 0x0000b80b1800e986 */ /* 0x0003e2000c101110 */
[----:B------:R-:W-:Y:S02]  /*db40*/  ISETP.LT.OR P6, PT, R35, 0xba, !P1 ;  /* 0x000000ba2300780c */ /* 0x000fe40004fc1670 */
[----:B0-----:R-:W-:Y:S01]  /*db50*/  F2FP.SATFINITE.E5M2.F32.PACK_AB_MERGE_C R7, RZ, R2, RZ ;  /* 0x00000002ff07723e */ /* 0x001fe200048060ff */
[----:B--2---:R-:W-:Y:S02]  /*db60*/  FMUL R2, R225, UR20 ;  /* 0x00000014e1027c20 */ /* 0x004fe40008400000 */
[----:B------:R0:W-:Y:S01]  /*db70*/  @!P5 STG.E.U8 desc[UR16][R24.64+0xb9], R5 ;  /* 0x0000b9051800d986 */ /* 0x0001e2000c101110 */
[----:B------:R-:W-:-:S02]  /*db80*/  ISETP.LT.OR P5, PT, R35, 0xc2, !P2 ;  /* 0x000000c22300780c */ /* 0x000fc400057a1670 */
[----:B----4-:R-:W-:Y:S01]  /*db90*/  F2FP.SATFINITE.E5M2.F32.PACK_AB_MERGE_C R13, RZ, R3, RZ ;  /* 0x00000003ff0d723e */ /* 0x010fe200048060ff */
[----:B------:R-:W-:Y:S01]  /*dba0*/  FMUL R3, R222, UR20 ;  /* 0x00000014de037c20 */ /* 0x000fe20008400000 */
[----:B------:R2:W-:Y:S01]  /*dbb0*/  @!P4 STG.E.U8 desc[UR16][R26.64+0xb8], R9 ;  /* 0x0000b8091a00c986 */ /* 0x0005e2000c101110 */
[----:B-1----:R-:W-:Y:S01]  /*dbc0*/  F2FP.SATFINITE.E5M2.F32.PACK_AB_MERGE_C R11, RZ, R0, RZ ;  /* 0x00000000ff0b723e */ /* 0x002fe200048060ff */
[----:B---3--:R-:W-:Y:S01]  /*dbd0*/  FMUL R0, R221, UR20 ;  /* 0x00000014dd007c20 */ /* 0x008fe20008400000 */
[----:B------:R-:W-:Y:S01]  /*dbe0*/  ISETP.LT.OR P4, PT, R35, 0xc1, !P2 ;  /* 0x000000c12300780c */ /* 0x000fe20005781670 */
[----:B------:R-:W3:Y:S04]  /*dbf0*/  LDL.LU R222, [R1+0x1c] ;  /* 0x00001c0001de7983 */ /* 0x000ee80000300800 */
[----:B------:R-:W4:Y:S01]  /*dc00*/  LDL.LU R220, [R1+0x20] ;  /* 0x0000200001dc7983 */ /* 0x000f220000300800 */
[----:B0-----:R-:W-:-:S03]  /*dc10*/  F2FP.SATFINITE.E5M2.F32.PACK_AB_MERGE_C R5, RZ, R3, RZ ;  /* 0x00000003ff05723e */ /* 0x001fc600048060ff */
[----:B------:R-:W4:Y:S01]  /*dc20*/  LDL.LU R225, [R1+0x24] ;  /* 0x0000240001e17983 */ /* 0x000f220000300800 */
[----:B------:R-:W-:Y:S01]  /*dc30*/  FMUL R3, R224, UR20 ;  /* 0x00000014e0037c20 */ /* 0x000fe20008400000 */
[----:B--2---:R-:W-:Y:S01]  /*dc40*/  F2FP.SATFINITE.E5M2.F32.PACK_AB_MERGE_C R9, RZ, R0, RZ ;  /* 0x00000000ff09723e */ /* 0x004fe200048060ff */
[----:B------:R-:W-:Y:S01]  /*dc50*/  FMUL R0, R226, UR20 ;  /* 0x00000014e2007c20 */ /* 0x000fe20008400000 */
[----:B------:R0:W-:Y:S01]  /*dc60*/  @!P6 STG.E.U8 desc[UR16][R26.64+0xb9], R13 ;  /* 0x0000b90d1a00e986 */ /* 0x0001e2000c101110 */
[----:B------:R-:W-:-:S03]  /*dc70*/  ISETP.LT.OR P6, PT, R35, 0xc1, !P1 ;  /* 0x000000c12300780c */ /* 0x000fc60004fc1670 */
[----:B------:R-:W2:Y:S04]  /*dc80*/  LDL.LU R224, [R1+0x28] ;  /* 0x0000280001e07983 */ /* 0x000ea80000300800 */
[----:B------:R-:W2:Y:S01]  /*dc90*/  LDL.LU R226, [R1+0x2c] ;  /* 0x00002c0001e27983 */ /* 0x000ea20000300800 */
[----:B0-----:R-:W-:Y:S01]  /*dca0*/  F2FP.SATFINITE.E5M2.F32.PACK_AB_MERGE_C R13, RZ, R2, RZ ;  /* 0x00000002ff0d723e */ /* 0x001fe200048060ff */
[----:B------:R-:W-:Y:S02]  /*dcb0*/  FMUL R2, R227, UR20 ;  /* 0x00000014e3027c20 */ /* 0x000fe40008400000 */
[----:B------:R-:W2:Y:S04]  /*dcc0*/  LDL.LU R227, [R1+0x30] ;  /* 0x0000300001e37983 */ /* 0x000ea80000300800 */
[----:B------:R-:W-:Y:S01]  /*dcd0*/  @!P5 STG.E.U8 desc[UR16][R24.64+0xc1], R11 ;  /* 0x0000c10b1800d986 */ /* 0x000fe2000c101110 */
[----:B------:R-:W-:-:S03]  /*dce0*/  ISETP.LT.OR P5, PT, R35, 0xc2, !P1 ;  /* 0x000000c22300780c */ /* 0x000fc60004fa1670 */
[----:B------:R0:W-:Y:S01]  /*dcf0*/  @!P4 STG.E.U8 desc[UR16][R24.64+0xc0], R7 ;  /* 0x0000c0071800c986 */ /* 0x0001e2000c101110 */
[----:B------:R-:W-:-:S03]  /*dd00*/  ISETP.LT.OR P4, PT, R35, 0xc9, !P2 ;  /* 0x000000c92300780c */ /* 0x000fc60005781670 */
[----:B------:R1:W-:Y:S01]  /*dd10*/  @!P6 STG.E.U8 desc[UR16][R26.64+0xc0], R5 ;  /* 0x0000c0051a00e986 */ /* 0x0003e2000c101110 */
[----:B------:R-:W-:-:S03]  /*dd20*/  ISETP.LT.OR P6, PT, R35, 0xca, !P2 ;  /* 0x000000ca2300780c */ /* 0x000fc600057c1670 */
[----:B------:R-:W2:Y:S04]  /*dd30*/  LDL.LU R221, [R1+0x34] ;  /* 0x0000340001dd7983 */ /* 0x000ea80000300800 */
[----:B------:R1:W-:Y:S01]  /*dd40*/  @!P5 STG.E.U8 desc[UR16][R26.64+0xc1], R9 ;  /* 0x0000c1091a00d986 */ /* 0x0003e2000c101110 */
[----:B0-----:R-:W-:Y:S01]  /*dd50*/  F2FP.SATFINITE.E5M2.F32.PACK_AB_MERGE_C R7, RZ, R3, RZ ;  /* 0x00000003ff07723e */ /* 0x001fe200048060ff */
[----:B------:R-:W-:Y:S02]  /*dd60*/  FMUL R3, R223, UR20 ;  /* 0x00000014df037c20 */ /* 0x000fe40008400000 */
[----:B------:R-:W-:Y:S01]  /*dd70*/  @!P4 STG.E.U8 desc[UR16][R24.64+0xc8], R13 ;  /* 0x0000c80d1800c986 */ /* 0x000fe2000c101110 */
[----:B------:R-:W-:-:S03]  /*dd80*/  ISETP.LT.OR P4, PT, R35, 0xc9, !P1 ;  /* 0x000000c92300780c */ /* 0x000fc60004f81670 */
[----:B------:R-:W2:Y:S01]  /*dd90*/  LDL.LU R223, [R1+0x38] ;  /* 0x0000380001df7983 */ /* 0x000ea20000300800 */
[----:B-1----:R-:W-:Y:S02]  /*dda0*/  F2FP.SATFINITE.E5M2.F32.PACK_AB_MERGE_C R5, RZ, R0, RZ ;  /* 0x00000000ff05723e */ /* 0x002fe400048060ff */
[----:B------:R-:W-:Y:S02]  /*ddb0*/  F2FP.SATFINITE.E5M2.F32.PACK_AB_MERGE_C R11, RZ, R2, RZ ;  /* 0x00000002ff0b723e */ /* 0x000fe400048060ff */
[----:B------:R-:W-:Y:S01]  /*ddc0*/  F2FP.SATFINITE.E5M2.F32.PACK_AB_MERGE_C R9, RZ, R3, RZ ;  /* 0x00000003ff09723e */ /* 0x000fe200048060ff */
[----:B------:R0:W-:Y:S04]  /*ddd0*/  @!P6 STG.E.U8 desc[UR16][R24.64+0xc9], R7 ;  /* 0x0000c9071800e986 */ /* 0x0001e8000c101110 */
[----:B------:R1:W-:Y:S01]  /*dde0*/  @!P4 STG.E.U8 desc[UR16][R26.64+0xc8], R5 ;  /* 0x0000c8051a00c986 */ /* 0x0003e2000c101110 */
[----:B---3--:R-:W-:-:S03]  /*ddf0*/  FMUL R0, R222, UR20 ;  /* 0x00000014de007c20 */ /* 0x008fc60008400000 */
[----:B------:R-:W3:Y:S01]  /*de00*/  LDL.LU R222, [R1+0x3c] ;  /* 0x00003c0001de7983 */ /* 0x000ee20000300800 */
[----:B----4-:R-:W-:Y:S01]  /*de10*/  FMUL R2, R220, UR20 ;  /* 0x00000014dc027c20 */ /* 0x010fe20008400000 */
[----:B0-----:R-:W-:Y:S01]  /*de20*/  F2FP.SATFINITE.E5M2.F32.PACK_AB_MERGE_C R7, RZ, R0, RZ ;  /* 0x00000000ff07723e */ /* 0x001fe200048060ff */
[----:B------:R-:W-:Y:S02]  /*de30*/  FMUL R3, R225, UR20 ;  /* 0x00000014e1037c20 */ /* 0x000fe40008400000 */
[----:B------:R-:W4:Y:S01]  /*de40*/  LDL.LU R225, [R1+0x40] ;  /* 0x0000400001e17983 */ /* 0x000f220000300800 */
[----:B------:R-:W-:Y:S02]  /*de50*/  F2FP.SATFINITE.E5M2.F32.PACK_AB_MERGE_C R13, RZ, R2, RZ ;  /* 0x00000002ff0d723e */ /* 0x000fe400048060ff */
[----:B-1----:R-:W-:Y:S01]  /*de60*/  F2FP.SATFINITE.E5M2.F32.PACK_AB_MERGE_C R5, RZ, R3, RZ ;  /* 0x00000003ff05723e */ /* 0x002fe200048060ff */
[----:B--2---:R-:W-:Y:S02]  /*de70*/  FMUL R0, R224, UR20 ;  /* 0x00000014e0007c20 */ /* 0x004fe40008400000 */
[----:B------:R-:W2:Y:S01]  /*de80*/  LDL.LU R224, [R1+0x44] ;  /* 0x0000440001e07983 */ /* 0x000ea20000300800 */
[----:B------:R-:W-:-:S03]  /*de90*/  FMUL R2, R226, UR20 ;  /* 0x00000014e2027c20 */ /* 0x000fc60008400000 */
[----:B------:R-:W2:Y:S01]  /*dea0*/  LDL.LU R226, [R1+0x48] ;  /* 0x0000480001e27983 */ /* 0x000ea20000300800 */
[----:B------:R-:W-:-:S03]  /*deb0*/  FMUL R3, R227, UR20 ;  /* 0x00000014e3037c20 */ /* 0x000fc60008400000 */
[----:B------:R-:W2:Y:S01]  /*dec0*/  LDL.LU R227, [R1+0x4c] ;  /* 0x00004c0001e37983 */ /* 0x000ea20000300800 */
[C---:B------:R-:W-:Y:S02]  /*ded0*/  ISETP.LT.OR P5, PT, R35.reuse, 0xca, !P1 ;  /* 0x000000ca2300780c */ /* 0x040fe40004fa1670 */
[C---:B------:R-:W-:Y:S01]  /*dee0*/  ISETP.LT.OR P6, PT, R35.reuse, 0xd1, !P2 ;  /* 0x000000d12300780c */ /* 0x040fe200057c1670 */
[----:B------:R-:W2:Y:S01]  /*def0*/  LDL.LU R219, [R1+0x50] ;  /* 0x0000500001db7983 */ /* 0x000ea20000300800 */
[----:B------:R-:W-:-:S03]  /*df00*/  ISETP.LT.OR P4, PT, R35, 0xd1, !P1 ;  /* 0x000000d12300780c */ /* 0x000fc60004f81670 */
[----:B------:R-:W2:Y:S04]  /*df10*/  LDL.LU R218, [R1+0x54] ;  /* 0x0000540001da7983 */ /* 0x000ea80000300800 */
[----:B------:R-:W2:Y:S04]  /*df20*/  LDL.LU R220, [R1+0x58] ;  /* 0x0000580001dc7983 */ /* 0x000ea80000300800 */
[----:B------:R0:W-:Y:S01]  /*df30*/  @!P5 STG.E.U8 desc[UR16][R26.64+0xc9], R11 ;  /* 0x0000c90b1a00d986 */ /* 0x0001e2000c101110 */
[----:B------:R-:W-:-:S03]  /*df40*/  ISETP.LT.OR P5, PT, R35, 0xd2, !P2 ;  /* 0x000000d22300780c */ /* 0x000fc600057a1670 */
[----:B------:R1:W-:Y:S01]  /*df50*/  @!P6 STG.E.U8 desc[UR16][R24.64+0xd0], R9 ;  /* 0x0000d0091800e986 */ /* 0x0003e2000c101110 */
[----:B------:R-:W-:Y:S02]  /*df60*/  ISETP.LT.OR P6, PT, R35, 0xd2, !P1 ;  /* 0x000000d22300780c */ /* 0x000fe40004fc1670 */
[----:B0-----:R-:W-:-:S07]  /*df70*/  F2FP.SATFINITE.E5M2.F32.PACK_AB_MERGE_C R11, RZ, R2, RZ ;  /* 0x00000002ff0b723e */ /* 0x001fce00048060ff */
[----:B------:R0:W-:Y:S01]  /*df80*/  @!P5 STG.E.U8 desc[UR16][R24.64+0xd1], R7 ;  /* 0x0000d1071800d986 */ /* 0x0001e2000c101110 */
[C---:B------:R-:W-:Y:S02]  /*df90*/  ISETP.LT.OR P5, PT, R35.reuse, 0xda, !P2 ;  /* 0x000000da2300780c */ /* 0x040fe400057a1670 */
[----:B-1----:R-:W-:Y:S01]  /*dfa0*/  F2FP.SATFINITE.E5M2.F32.PACK_AB_MERGE_C R9, RZ, R0, RZ ;  /* 0x00000000ff09723e */ /* 0x002fe200048060ff */
[----:B------:R-:W-:Y:S01]  /*dfb0*/  @!P4 STG.E.U8 desc[UR16][R26.64+0xd0], R13 ;  /* 0x0000d00d1a00c986 */ /* 0x000fe2000c101110 */
[----:B------:R-:W-:Y:S01]  /*dfc0*/  ISETP.LT.OR P4, PT, R35, 0xd9, !P2 ;  /* 0x000000d92300780c */ /* 0x000fe20005781670 */
[----:B------:R-:W-:Y:S01]  /*dfd0*/  FMUL R0, R221, UR20 ;  /* 0x00000014dd007c20 */ /* 0x000fe20008400000 */
[----:B------:R-:W-:Y:S01]  /*dfe0*/  FMUL R2, R223, UR20 ;  /* 0x00000014df027c20 */ /* 0x000fe20008400000 */
[----:B------:R1:W-:Y:S01]  /*dff0*/  @!P6 STG.E.U8 desc[UR16][R26.64+0xd1], R5 ;  /* 0x0000d1051a00e986 */ /* 0x0003e2000c101110 */
[----:B------:R-:W-:-:S03]  /*e000*/  ISETP.LT.OR P6, PT, R35, 0xd9, !P1 ;  /* 0x000000d92300780c */ /* 0x000fc60004fc1670 */
[----:B------:R-:W2:Y:S04]  /*e010*/  LDL.LU R221, [R1+0x5c] ;  /* 0x00005c0001dd7983 */ /* 0x000ea80000300800 */
[----:B------:R-:W2:Y:S01]  /*e020*/  LDL.LU R223, [R1+0x60] ;  /* 0x0000600001df7983 */ /* 0x000ea20000300800 */
[----:B0-----:R-:W-:Y:S02]  /*e030*/  F2FP.SATFINITE.E5M2.F32.PACK_AB_MERGE_C R7, RZ, R3, RZ ;  /* 0x00000003ff07723e */ /* 0x001fe400048060ff */
[----:B-1----:R-:W-:Y:S01]  /*e040*/  F2FP.SATFINITE.E5M2.F32.PACK_AB_MERGE_C R5, RZ, R0, RZ ;  /* 0x00000000ff05723e */ /* 0x002fe200048060ff */
[----:B------:R0:W-:Y:S01]  /*e050*/  @!P4 STG.E.U8 desc[UR16][R24.64+0xd8], R9 ;  /* 0x0000d8091800c986 */ /* 0x0001e2000c101110 */
[----:B------:R-:W-:-:S03]  /*e060*/  F2FP.SATFINITE.E5M2.F32.PACK_AB_MERGE_C R13, RZ, R2, RZ ;  /* 0x00000002ff0d723e */ /* 0x000fc600048060ff */
[----:B------:R-:W-:Y:S04]  /*e070*/  @!P5 STG.E.U8 desc[UR16][R24.64+0xd9], R11 ;  /* 0x0000d90b1800d986 */ /* 0x000fe8000c101110 */
[----:B------:R1:W-:Y:S01]  /*e080*/  @!P6 STG.E.U8 desc[UR16][R26.64+0xd8], R7 ;  /* 0x0000d8071a00e986 */ /* 0x0003e2000c101110 */
[----:B---3--:R-:W-:-:S03]  /*e090*/  FMUL R3, R222, UR20 ;  /* 0x00000014de037c20 */ /* 0x008fc60008400000 */
[----:B------:R-:W3:Y:S01]  /*e0a0*/  LDL.LU R222, [R1+0x64] ;  /* 0x0000640001de7983 */ /* 0x000ee20000300800 */
[----:B----4-:R-:W-:Y:S01]  /*e0b0*/  FMUL R0, R225, UR20 ;  /* 0x00000014e1007c20 */ /* 0x010fe20008400000 */
[----:B0-----:R-:W-:Y:S02]  /*e0c0*/  F2FP.SATFINITE.E5M2.F32.PACK_AB_MERGE_C R9, RZ, R3, RZ ;  /* 0x00000003ff09723e */ /* 0x001fe400048060ff */
[----:B------:R-:W4:Y:S02]  /*e0d0*/  LDL.LU R225, [R1+0x68] ;  /* 0x0000680001e17983 */ /* 0x000f240000300800 */
        /* <DEDUP_REMOVED lines=8> */
[C---:B------:R-:W-:Y:S02]  /*e160*/  ISETP.LT.OR P4, PT, R35.reuse, 0xe1, !P2 ;  /* 0x000000e12300780c */ /* 0x040fe40005781670 */
[----:B------:R-:W-:-:S09]  /*e170*/  ISETP.LT.OR P6, PT, R35, 0xe2, !P2 ;  /* 0x000000e22300780c */ /* 0x000fd200057c1670 */
[----:B------:R0:W-:Y:S01]  /*e180*/  @!P5 STG.E.U8 desc[UR16][R26.64+0xd9], R5 ;  /* 0x0000d9051a00d986 */ /* 0x0001e2000c101110 */
[----:B------:R-:W-:-:S03]  /*e190*/  ISETP.LT.OR P5, PT, R35, 0xe2, !P1 ;  /* 0x000000e22300780c */ /* 0x000fc60004fa1670 */
[----:B------:R-:W-:Y:S01]  /*e1a0*/  @!P4 STG.E.U8 desc[UR16][R24.64+0xe0], R13 ;  /* 0x0000e00d1800c986 */ /* 0x000fe2000c101110 */
[----:B------:R-:W-:-:S03]  /*e1b0*/  ISETP.LT.OR P4, PT, R35, 0xe1, !P1 ;  /* 0x000000e12300780c */ /* 0x000fc60004f81670 */
[----:B------:R1:W-:Y:S01]  /*e1c0*/  @!P6 STG.E.U8 desc[UR16][R24.64+0xe1], R9 ;  /* 0x0000e1091800e986 */ /* 0x0003e2000c101110 */
[----:B------:R-:W-:Y:S02]  /*e1d0*/  ISETP.LT.OR P6, PT, R35, 0xe9, !P2 ;  /* 0x000000e92300780c */ /* 0x000fe400057c1670 */
[----:B------:R-:W-:Y:S02]  /*e1e0*/  F2FP.SATFINITE.E5M2.F32.PACK_AB_MERGE_C R11, RZ, R2, RZ ;  /* 0x00000002ff0b723e */ /* 0x000fe400048060ff */
[----:B0-----:R-:W-:-:S03]  /*e1f0*/  F2FP.SATFINITE.E5M2.F32.PACK_AB_MERGE_C R5, RZ, R3, RZ ;  /* 0x00000003ff05723e */ /* 0x001fc600048060ff */
[----:B------:R-:W-:Y:S01]  /*e200*/  @!P5 STG.E.U8 desc[UR16][R26.64+0xe1], R11 ;  /* 0x0000e10b1a00d986 */ /* 0x000fe2000c101110 */
[----:B------:R-:W-:-:S03]  /*e210*/  ISETP.LT.OR P5, PT, R35, 0xea, !P2 ;  /* 0x000000ea2300780c */ /* 0x000fc600057a1670 */
[----:B------:R0:W-:Y:S01]  /*e220*/  @!P4 STG.E.U8 desc[UR16][R26.64+0xe0], R7 ;  /* 0x0000e0071a00c986 */ /* 0x0001e2000c101110 */
[----:B------:R-:W-:-:S03]  /*e230*/  ISETP.LT.OR P4, PT, R35, 0xe9, !P1 ;  /* 0x000000e92300780c */ /* 0x000fc60004f81670 */
[----:B------:R0:W-:Y:S01]  /*e240*/  @!P6 STG.E.U8 desc[UR16][R24.64+0xe8], R5 ;  /* 0x0000e8051800e986 */ /* 0x0001e2000c101110 */
[----:B------:R-:W-:Y:S01]  /*e250*/  ISETP.LT.OR P6, PT, R35, 0xea, !P1 ;  /* 0x000000ea2300780c */ /* 0x000fe20004fc1670 */
[----:B------:R-:W-:Y:S01]  /*e260*/  FMUL R2, R219, UR20 ;  /* 0x00000014db027c20 */ /* 0x000fe20008400000 */
[----:B------:R-:W-:Y:S01]  /*e270*/  FMUL R3, R218, UR20 ;  /* 0x00000014da037c20 */ /* 0x000fe20008400000 */
[----:B-1----:R-:W-:-:S03]  /*e280*/  F2FP.SATFINITE.E5M2.F32.PACK_AB_MERGE_C R9, RZ, R0, RZ ;  /* 0x00000000ff09723e */ /* 0x002fc600048060ff */
[----:B------:R-:W-:Y:S02]  /*e290*/  F2FP.SATFINITE.E5M2.F32.PACK_AB_MERGE_C R13, RZ, R2, RZ ;  /* 0x00000002ff0d723e */ /* 0x000fe400048060ff */
[----:B0-----:R-:W-:Y:S01]  /*e2a0*/  F2FP.SATFINITE.E5M2.F32.PACK_AB_MERGE_C R7, RZ, R3, RZ ;  /* 0x00000003ff07723e */ /* 0x001fe200048060ff */
[----:B------:R0:W-:Y:S01]  /*e2b0*/  @!P5 STG.E.U8 desc[UR16][R24.64+0xe9], R9 ;  /* 0x0000e9091800d986 */ /* 0x0001e2000c101110 */
[----:B------:R-:W-:-:S03]  /*e2c0*/  ISETP.LT.OR P5, PT, R35, 0xf2, !P2 ;  /* 0x000000f22300780c */ /* 0x000fc600057a1670 */
[----:B------:R-:W-:Y:S01]  /*e2d0*/  @!P4 STG.E.U8 desc[UR16][R26.64+0xe8], R13 ;  /* 0x0000e80d1a00c986 */ /* 0x000fe2000c101110 */
[----:B------:R-:W-:-:S03]  /*e2e0*/  ISETP.LT.OR P4, PT, R35, 0xf1, !P2 ;  /* 0x000000f12300780c */ /* 0x000fc60005781670 */
[----:B------:R1:W-:Y:S01]  /*e2f0*/  @!P6 STG.E.U8 desc[UR16][R26.64+0xe9], R7 ;  /* 0x0000e9071a00e986 */ /* 0x0003e2000c101110 */
[----:B------:R-:W-:Y:S01]  /*e300*/  ISETP.LT.OR P6, PT, R35, 0xf1, !P1 ;  /* 0x000000f12300780c */ /* 0x000fe20004fc1670 */
[----:B------:R-:W-:Y:S01]  /*e310*/  FMUL R0, R220, UR20 ;  /* 0x00000014dc007c20 */ /* 0x000fe20008400000 */
[----:B------:R-:W-:Y:S01]  /*e320*/  FMUL R2, R221, UR20 ;  /* 0x00000014dd027c20 */ /* 0x000fe20008400000 */
[----:B------:R-:W-:-:S03]  /*e330*/  FMUL R3, R223, UR20 ;  /* 0x00000014df037c20 */ /* 0x000fc60008400000 */
[----:B------:R-:W-:Y:S02]  /*e340*/  F2FP.SATFINITE.E5M2.F32.PACK_AB_MERGE_C R5, RZ, R0, RZ ;  /* 0x00000000ff05723e */ /* 0x000fe400048060ff */
[----:B------:R-:W-:Y:S02]  /*e350*/  F2FP.SATFINITE.E5M2.F32.PACK_AB_MERGE_C R11, RZ, R2, RZ ;  /* 0x00000002ff0b723e */ /* 0x000fe400048060ff */
[----:B0-----:R-:W-:Y:S01]  /*e360*/  F2FP.SATFINITE.E5M2.F32.PACK_AB_MERGE_C R9, RZ, R3, RZ ;  /* 0x00000003ff09723e */ /* 0x001fe200048060ff */
[----:B------:R-:W-:Y:S01]  /*e370*/  @!P4 STG.E.U8 desc[UR16][R24.64+0xf0], R5 ;  /* 0x0000f0051800c986 */ /* 0x000fe2000c101110 */
[----:B------:R-:W-:-:S03]  /*e380*/  ISETP.LT.OR P4, PT, R35, 0xf2, !P1 ;  /* 0x000000f22300780c */ /* 0x000fc60004f81670 */
[----:B------:R0:W-:Y:S01]  /*e390*/  @!P5 STG.E.U8 desc[UR16][R24.64+0xf1], R11 ;  /* 0x0000f10b1800d986 */ /* 0x0001e2000c101110 */
[C---:B------:R-:W-:Y:S02]  /*e3a0*/  ISETP.LT.OR P5, PT, R35.reuse, 0xf9, !P2 ;  /* 0x000000f92300780c */ /* 0x040fe400057a1670 */
[C---:B------:R-:W-:Y:S01]  /*e3b0*/  ISETP.LT.OR P2, PT, R35.reuse, 0xfa, !P2 ;  /* 0x000000fa2300780c */ /* 0x040fe20005741670 */
[----:B------:R0:W-:Y:S01]  /*e3c0*/  @!P6 STG.E.U8 desc[UR16][R26.64+0xf0], R9 ;  /* 0x0000f0091a00e986 */ /* 0x0001e2000c101110 */
[C---:B------:R-:W-:Y:S02]  /*e3d0*/  ISETP.LT.OR P6, PT, R35.reuse, 0xf9, !P1 ;  /* 0x000000f92300780c */ /* 0x040fe40004fc1670 */
[----:B------:R-:W-:Y:S01]  /*e3e0*/  ISETP.LT.OR P1, PT, R35, 0xfa, !P1 ;  /* 0x000000fa2300780c */ /* 0x000fe20004f21670 */
[----:B---3--:R-:W-:Y:S01]  /*e3f0*/  FMUL R0, R222, UR20 ;  /* 0x00000014de007c20 */ /* 0x008fe20008400000 */
[----:B----4-:R-:W-:-:S04]  /*e400*/  FMUL R2, R225, UR20 ;  /* 0x00000014e1027c20 */ /* 0x010fc80008400000 */
[----:B-1----:R-:W-:Y:S01]  /*e410*/  F2FP.SATFINITE.E5M2.F32.PACK_AB_MERGE_C R7, RZ, R0, RZ ;  /* 0x00000000ff07723e */ /* 0x002fe200048060ff */
[----:B--2---:R-:W-:Y:S01]  /*e420*/  FMUL R3, R224, UR20 ;  /* 0x00000014e0037c20 */ /* 0x004fe20008400000 */
[----:B------:R-:W-:Y:S01]  /*e430*/  FMUL R4, R226, UR20 ;  /* 0x00000014e2047c20 */ /* 0x000fe20008400000 */
[----:B0-----:R-:W-:-:S03]  /*e440*/  F2FP.SATFINITE.E5M2.F32.PACK_AB_MERGE_C R11, RZ, R2, RZ ;  /* 0x00000002ff0b723e */ /* 0x001fc600048060ff */
[----:B------:R-:W-:Y:S01]  /*e450*/  F2FP.SATFINITE.E5M2.F32.PACK_AB_MERGE_C R3, RZ, R3, RZ ;  /* 0x00000003ff03723e */ /* 0x000fe200048060ff */
[----:B------:R-:W-:Y:S01]  /*e460*/  FMUL R5, R227, UR20 ;  /* 0x00000014e3057c20 */ /* 0x000fe20008400000 */
[----:B------:R-:W-:Y:S01]  /*e470*/  F2FP.SATFINITE.E5M2.F32.PACK_AB_MERGE_C R9, RZ, R4, RZ ;  /* 0x00000004ff09723e */ /* 0x000fe200048060ff */
[----:B------:R0:W-:Y:S03]  /*e480*/  @!P4 STG.E.U8 desc[UR16][R26.64+0xf1], R7 ;  /* 0x0000f1071a00c986 */ /* 0x0001e6000c101110 */
[----:B------:R-:W-:Y:S01]  /*e490*/  F2FP.SATFINITE.E5M2.F32.PACK_AB_MERGE_C R5, RZ, R5, RZ ;  /* 0x00000005ff05723e */ /* 0x000fe200048060ff */
[----:B------:R0:W-:Y:S04]  /*e4a0*/  @!P5 STG.E.U8 desc[UR16][R24.64+0xf8], R11 ;  /* 0x0000f80b1800d986 */ /* 0x0001e8000c101110 */
[----:B------:R0:W-:Y:S04]  /*e4b0*/  @!P2 STG.E.U8 desc[UR16][R24.64+0xf9], R3 ;  /* 0x0000f9031800a986 */ /* 0x0001e8000c101110 */
[----:B------:R0:W-:Y:S04]  /*e4c0*/  @!P6 STG.E.U8 desc[UR16][R26.64+0xf8], R9 ;  /* 0x0000f8091a00e986 */ /* 0x0001e8000c101110 */
[----:B------:R0:W-:Y:S02]  /*e4d0*/  @!P1 STG.E.U8 desc[UR16][R26.64+0xf9], R5 ;  /* 0x0000f9051a009986 */ /* 0x0001e4000c101110 */
.L_x_296:
[----:B------:R-:W-:Y:S05]  /*e4e0*/  BSYNC B0 ;  /* 0x0000000000007941 */ /* 0x000fea0003800000 */
.L_x_38:
[----:B0-----:R-:W2:Y:S04]  /*e4f0*/  LDL.LU R3, [R1+0x7c] ;  /* 0x00007c0001037983 */ /* 0x001ea80000300800 */
[----:B-----5:R-:W2:Y:S01]  /*e500*/  LDL.LU R2, [R1+0x80] ;  /* 0x0000800001027983 */ /* 0x020ea20000300800 */
[----:B------:R-:W-:Y:S01]  /*e510*/  ULDC UR6, c[0x0][0xc] ;  /* 0x0000030000067ab9 */ /* 0x000fe20000000800 */
[----:B------:R-:W-:Y:S01]  /*e520*/  ULDC UR7, c[0x0][0x10] ;  /* 0x0000040000077ab9 */ /* 0x000fe20000000800 */
[----:B------:R-:W2:Y:S01]  /*e530*/  LDC R5, c[0x0][0x14] ;  /* 0x00000500ff057b82 */ /* 0x000ea20000000800 */
[----:B------:R-:W-:Y:S01]  /*e540*/  UIMAD.WIDE.U32 UR6, UR6, UR7, URZ ;  /* 0x00000007060672a5 */ /* 0x000fe2000f8e003f */
[----:B------:R-:W-:Y:S01]  /*e550*/  PRMT R0, RZ, 0x7610, R0 ;  /* 0x00007610ff007816 */ /* 0x000fe20000000000 */
[----:B------:R-:W-:-:S04]  /*e560*/  UMOV UR22, 0xffffffff ;  /* 0xffffffff00167882 */ /* 0x000fc80000000000 */
[----:B--2---:R-:W-:-:S04]  /*e570*/  IMAD.WIDE.U32 R2, R5, UR6, R2 ;  /* 0x0000000605027c25 */ /* 0x004fc8000f8e0002 */
[----:B------:R-:W-:Y:S01]  /*e580*/  IMAD R5, R5, UR7, RZ ;  /* 0x0000000705057c24 */ /* 0x000fe2000f8e02ff */
[----:B------:R-:W-:Y:S01]  /*e590*/  ULDC.64 UR6, c[0x0][0x650] ;  /* 0x0001940000067ab9 */ /* 0x000fe20000000a00 */
[----:B------:R-:W-:Y:S01]  /*e5a0*/  IMAD.MOV.U32 R19, RZ, RZ, R2 ;  /* 0x000000ffff137224 */ /* 0x000fe200078e0002 */
[----:B------:R-:W-:Y:S01]  /*e5b0*/  ISETP.GE.U32.AND P1, PT, R2, UR6, PT ;  /* 0x0000000602007c0c */ /* 0x000fe2000bf26070 */
[----:B------:R-:W-:Y:S02]  /*e5c0*/  IMAD.IADD R22, R3, 0x1, R5 ;  /* 0x0000000103167824 */ /* 0x000fe400078e0205 */
[----:B------:R-:W-:-:S03]  /*e5d0*/  IMAD.MOV.U32 R2, RZ, RZ, -0x1 ;  /* 0xffffffffff027424 */ /* 0x000fc600078e00ff */
[----:B------:R0:W-:Y:S01]  /*e5e0*/  STL [R1+0x7c], R22 ;  /* 0x00007c1601007387 */ /* 0x0001e20000100800 */
[----:B------:R-:W-:-:S03]  /*e5f0*/  ISETP.GE.U32.AND.EX P1, PT, R22, UR7, PT, P1 ;  /* 0x0000000716007c0c */ /* 0x000fc6000bf26110 */
[----:B------:R0:W-:Y:S04]  /*e600*/  STL [R1+0x80], R19 ;  /* 0x0000801301007387 */ /* 0x0001e80000100800 */
[----:B------:R0:W-:Y:S06]  /*e610*/  STL [R1+0x84], R2 ;  /* 0x0000840201007387 */ /* 0x0001ec0000100800 */
[----:B------:R-:W-:Y:S05]  /*e620*/  @P1 BRA `(.L_x_297) ;  /* 0x00000004006c1947 */ /* 0x000fea0003800000 */
[----:B------:R-:W2:Y:S01]  /*e630*/  S2R R14, SR_CTAID.X ;  /* 0x00000000000e7919 */ /* 0x000ea20000002500 */
[----:B------:R-:W5:Y:S01]  /*e640*/  LDC.64 R8, c[0x0][0x628] ;  /* 0x00018a00ff087b82 */ /* 0x000f620000000a00 */
[----:B------:R-:W-:Y:S01]  /*e650*/  ULDC UR6, c[0x0][0x150] ;  /* 0x0000540000067ab9 */ /* 0x000fe20000000800 */
[----:B------:R-:W-:Y:S01]  /*e660*/  IMAD.MOV.U32 R6, RZ, RZ, R19 ;  /* 0x000000ffff067224 */ /* 0x000fe200078e0013 */
[----:B------:R-:W0:Y:S01]  /*e670*/  S2R R16, SR_CTAID.Y ;  /* 0x0000000000107919 */ /* 0x000e220000002600 */
[----:B------:R-:W-:-:S04]  /*e680*/  IMAD.MOV.U32 R7, RZ, RZ, R22 ;  /* 0x000000ffff077224 */ /* 0x000fc800078e0016 */
[----:B------:R-:W0:Y:S08]  /*e690*/  LDC R17, c[0x0][0x144] ;  /* 0x00005100ff117b82 */ /* 0x000e300000000800 */
[----:B------:R-:W0:Y:S08]  /*e6a0*/  LDC R10, c[0x0][0x630] ;  /* 0x00018c00ff0a7b82 */ /* 0x000e300000000800 */
[----:B------:R-:W0:Y:S01]  /*e6b0*/  LDC.64 R12, c[0x0][0x620] ;  /* 0x00018800ff0c7b82 */ /* 0x000e220000000a00 */
[----:B-----5:R-:W-:-:S04]  /*e6c0*/  ISETP.NE.U32.AND P1, PT, R8, RZ, PT ;  /* 0x000000ff0800720c */ /* 0x020fc80003f25070 */
[----:B------:R-:W-:Y:S02]  /*e6d0*/  ISETP.NE.AND.EX P1, PT, R9, RZ, PT, P1 ;  /* 0x000000ff0900720c */ /* 0x000fe40003f25310 */
[----:B--2---:R-:W-:-:S05]  /*e6e0*/  I2FP.F32.U32 R0, R14 ;  /* 0x0000000e00007245 */ /* 0x004fca0000201000 */
[----:B------:R-:W-:-:S04]  /*e6f0*/  FMUL R0, R0, UR6 ;  /* 0x0000000600007c20 */ /* 0x000fc80008400000 */
[----:B------:R2:W0:Y:S02]  /*e700*/  F2I.U32.TRUNC.NTZ R15, R0 ;  /* 0x00000000000f7305 */ /* 0x000424000020f000 */
[----:B------:R-:W-:Y:S05]  /*e710*/  @!P1 BRA `(.L_x_298) ;  /* 0x0000000000289947 */ /* 0x000fea0003800000 */
[----:B--2---:R-:W2:Y:S02]  /*e720*/  LDC R0, c[0x0][0x634] ;  /* 0x00018d00ff007b82 */ /* 0x004ea40000000800 */
[----:B--2---:R-:W-:-:S05]  /*e730*/  IADD3 R7, P1, R19, R0, RZ ;  /* 0x0000000013077210 */ /* 0x004fca0007f3e0ff */
[----:B------:R-:W-:-:S04]  /*e740*/  IMAD.X R11, RZ, RZ, R22, P1 ;  /* 0x000000ffff0b7224 */ /* 0x000fc800008e0616 */
[----:B0-----:R-:W-:-:S04]  /*e750*/  IMAD.WIDE.U32 R2, R11, R8, RZ ;  /* 0x000000080b027225 */ /* 0x001fc800078e00ff */
[----:B------:R-:W-:-:S04]  /*e760*/  IMAD.WIDE.U32 R4, P1, R7, R9, R2 ;  /* 0x0000000907047225 */ /* 0x000fc80007820002 */
[----:B------:R-:W-:-:S04]  /*e770*/  IMAD.WIDE.U32 R2, R7, R8, RZ ;  /* 0x0000000807027225 */ /* 0x000fc800078e00ff */
[----:B------:R-:W-:Y:S01]  /*e780*/  IMAD.X R7, RZ, RZ, RZ, P1 ;  /* 0x000000ffff077224 */ /* 0x000fe200008e06ff */
[----:B------:R-:W-:Y:S01]  /*e790*/  IADD3 RZ, P1, R3, R4, RZ ;  /* 0x0000000403ff7210 */ /* 0x000fe20007f3e0ff */
[----:B------:R-:W-:-:S04]  /*e7a0*/  IMAD.MOV.U32 R6, RZ, RZ, R5 ;  /* 0x000000ffff067224 */ /* 0x000fc800078e0005 */
[----:B------:R-:W-:-:S08]  /*e7b0*/  IMAD.WIDE.U32.X R6, R11, R9, R6, P1 ;  /* 0x000000090b067225 */ /* 0x000fd000008e0406 */
.L_x_298:
[-CC-:B01----:R-:W-:Y:S01]  /*e7c0*/  SHF.R.U64 R24, R6, R10.reuse, R7.reuse ;  /* 0x0000000a06187219 */ /* 0x183fe20000001207 */
[----:B------:R-:W0:Y:S01]  /*e7d0*/  LDC.64 R20, c[0x0][0x640] ;  /* 0x00019000ff147b82 */ /* 0x000e220000000a00 */
[----:B--2---:R-:W-:Y:S01]  /*e7e0*/  SHF.R.U32.HI R0, RZ, R10, R7 ;  /* 0x0000000aff007219 */ /* 0x004fe20000011607 */
[----:B------:R-:W-:Y:S01]  /*e7f0*/  IMAD.MOV.U32 R2, RZ, RZ, R19 ;  /* 0x000000ffff027224 */ /* 0x000fe200078e0013 */
[----:B------:R-:W-:Y:S01]  /*e800*/  IADD3 R5, P1, RZ, -R24, RZ ;  /* 0x80000018ff057210 */ /* 0x000fe20007f3e0ff */
[----:B------:R-:W-:Y:S01]  /*e810*/  IMAD.MOV R15, RZ, RZ, -R15 ;  /* 0x000000ffff0f7224 */ /* 0x000fe200078e0a0f */
[----:B------:R-:W-:Y:S01]  /*e820*/  ULDC UR6, c[0x0][0x154] ;  /* 0x0000550000067ab9 */ /* 0x000fe20000000800 */
[----:B------:R-:W-:Y:S02]  /*e830*/  IMAD.MOV.U32 R7, RZ, RZ, 0x1 ;  /* 0x00000001ff077424 */ /* 0x000fe400078e00ff */
[----:B------:R-:W1:Y:S01]  /*e840*/  LDC R4, c[0x0][0x618] ;  /* 0x00018600ff047b82 */ /* 0x000e620000000800 */
[----:B------:R-:W-:-:S02]  /*e850*/  IMAD.X R3, RZ, RZ, ~R0, P1 ;  /* 0x000000ffff037224 */ /* 0x000fc400008e0e00 */
[----:B------:R-:W-:Y:S02]  /*e860*/  IMAD R15, R17, R15, R14 ;  /* 0x0000000f110f7224 */ /* 0x000fe400078e020e */
[-C--:B------:R-:W-:Y:S02]  /*e870*/  IMAD R0, R3, R12.reuse, RZ ;  /* 0x0000000c03007224 */ /* 0x080fe400078e02ff */
[----:B------:R-:W-:Y:S01]  /*e880*/  IMAD.MOV.U32 R3, RZ, RZ, R22 ;  /* 0x000000ffff037224 */ /* 0x000fe200078e0016 */
[----:B------:R-:W2:Y:S01]  /*e890*/  LDC R6, c[0x0][0x608] ;  /* 0x00018200ff067b82 */ /* 0x000ea20000000800 */
[----:B------:R-:W-:-:S04]  /*e8a0*/  IMAD.WIDE.U32 R2, R5, R12, R2 ;  /* 0x0000000c05027225 */ /* 0x000fc800078e0002 */
[----:B------:R-:W-:-:S03]  /*e8b0*/  IMAD R5, R5, R13, R0 ;  /* 0x0000000d05057224 */ /* 0x000fc600078e0200 */
[----:B------:R-:W5:Y:S01]  /*e8c0*/  LDC R18, c[0x0][0x658] ;  /* 0x00019600ff127b82 */ /* 0x000f620000000800 */
[----:B------:R-:W-:Y:S01]  /*e8d0*/  I2FP.F32.U32 R0, R16 ;  /* 0x0000001000007245 */ /* 0x000fe20000201000 */
[----:B------:R-:W-:Y:S01]  /*e8e0*/  IMAD.IADD R3, R3, 0x1, R5 ;  /* 0x0000000103037824 */ /* 0x000fe200078e0205 */
[----:B0-----:R-:W-:Y:S01]  /*e8f0*/  ISETP.NE.U32.AND P1, PT, R20, RZ, PT ;  /* 0x000000ff1400720c */ /* 0x001fe20003f25070 */
[----:B------:R-:W-:Y:S02]  /*e900*/  IMAD.MOV.U32 R5, RZ, RZ, -0x1 ;  /* 0xffffffffff057424 */ /* 0x000fe400078e00ff */
[----:B------:R-:W-:Y:S02]  /*e910*/  FMUL R0, R0, UR6 ;  /* 0x0000000600007c20 */ /* 0x000fe40008400000 */
[----:B------:R-:W0:Y:S01]  /*e920*/  LDC R13, c[0x0][0x148] ;  /* 0x00005200ff0d7b82 */ /* 0x000e220000000800 */
[----:B-1----:R-:W-:Y:S01]  /*e930*/  SHF.R.U64 R10, R2, R4, R3 ;  /* 0x00000004020a7219 */ /* 0x002fe20000001203 */
[----:B------:R1:W0:Y:S01]  /*e940*/  F2I.U32.TRUNC.NTZ R12, R0 ;  /* 0x00000000000c7305 */ /* 0x000222000020f000 */
[----:B------:R-:W-:-:S02]  /*e950*/  ISETP.NE.AND.EX P1, PT, R21, RZ, PT, P1 ;  /* 0x000000ff1500720c */ /* 0x000fc40003f25310 */
[----:B------:R-:W-:-:S03]  /*e960*/  SHF.R.U32.HI R3, RZ, R4, R3 ;  /* 0x00000004ff037219 */ /* 0x000fc60000011603 */
[----:B------:R-:W0:Y:S01]  /*e970*/  LDC R14, c[0x0][0x600] ;  /* 0x00018000ff0e7b82 */ /* 0x000e220000000800 */
[-CC-:B--2---:R-:W-:Y:S02]  /*e980*/  SHF.R.U64 R8, R10, R6.reuse, R3.reuse ;  /* 0x000000060a087219 */ /* 0x184fe40000001203 */
[----:B------:R-:W-:-:S05]  /*e990*/  SHF.R.U32.HI R3, RZ, R6, R3 ;  /* 0x00000006ff037219 */ /* 0x000fca0000011603 */
[----:B------:R-:W2:Y:S01]  /*e9a0*/  LDC R19, c[0x0][0x648] ;  /* 0x00019200ff137b82 */ /* 0x000ea20000000800 */
[-CC-:B-----5:R-:W-:Y:S02]  /*e9b0*/  SHF.R.U64 R11, R8, R18.reuse, R3.reuse ;  /* 0x00000012080b7219 */ /* 0x1a0fe40000001203 */
[-C--:B------:R-:W-:Y:S02]  /*e9c0*/  SHF.L.U32 R5, R5, R18.reuse, RZ ;  /* 0x0000001205057219 */ /* 0x080fe400000006ff */
[-C--:B------:R-:W-:Y:S01]  /*e9d0*/  SHF.R.U32.HI R3, RZ, R18.reuse, R3 ;  /* 0x00000012ff037219 */ /* 0x080fe20000011603 */
[----:B------:R-:W-:Y:S01]  /*e9e0*/  IMAD.MOV.U32 R2, RZ, RZ, R11 ;  /* 0x000000ffff027224 */ /* 0x000fe200078e000b */
[----:B------:R-:W-:Y:S01]  /*e9f0*/  SHF.L.U32 R34, R7, R18, RZ ;  /* 0x0000001207227219 */ /* 0x000fe200000006ff */
[----:B------:R-:W0:Y:S01]  /*ea00*/  LDC R22, c[0x0][0x638] ;  /* 0x00018e00ff167b82 */ /* 0x000e220000000800 */
[----:B------:R-:W-:-:S07]  /*ea10*/  LOP3.LUT R17, RZ, R5, RZ, 0x33, !PT ;  /* 0x00000005ff117212 */ /* 0x000fce00078e33ff */
[----:B------:R-:W0:Y:S01]  /*ea20*/  LDC R23, c[0x0][0x610] ;  /* 0x00018400ff177b82 */ /* 0x000e220000000800 */
[----:B-1----:R-:W-:Y:S05]  /*ea30*/  @!P1 BRA `(.L_x_299) ;  /* 0x0000000000289947 */ /* 0x002fea0003800000 */
[----:B------:R-:W1:Y:S02]  /*ea40*/  LDC R0, c[0x0][0x64c] ;  /* 0x00019300ff007b82 */ /* 0x000e640000000800 */
[----:B-1----:R-:W-:-:S05]  /*ea50*/  IADD3 R7, P1, R11, R0, RZ ;  /* 0x000000000b077210 */ /* 0x002fca0007f3e0ff */
        /* <DEDUP_REMOVED lines=8> */
.L_x_299:
[----:B--2---:R-:W-:Y:S01]  /*eae0*/  SHF.R.U64 R0, R2, R19, R3 ;  /* 0x0000001302007219 */ /* 0x004fe20000001203 */
[----:B0-----:R-:W-:Y:S01]  /*eaf0*/  VIADD R3, R14, 0xffffffff ;  /* 0xffffffff0e037836 */ /* 0x001fe20000000000 */
[----:B------:R-:W-:Y:S01]  /*eb00*/  LOP3.LUT R5, R8, R17, RZ, 0xc0, !PT ;  /* 0x0000001108057212 */ /* 0x000fe200078ec0ff */
[----:B------:R-:W-:Y:S01]  /*eb10*/  IMAD.MOV R12, RZ, RZ, -R12 ;  /* 0x000000ffff0c7224 */ /* 0x000fe200078e0a0c */
[----:B------:R-:W-:Y:S01]  /*eb20*/  R2UR UR22, R24 ;  /* 0x00000000181672ca */ /* 0x000fe200000e0000 */
[----:B------:R-:W-:Y:S01]  /*eb30*/  IMAD.MOV R2, RZ, RZ, -R0 ;  /* 0x000000ffff027224 */ /* 0x000fe200078e0a00 */
[----:B------:R-:W-:Y:S01]  /*eb40*/  LOP3.LUT R3, R10, R3, RZ, 0xc0, !PT ;  /* 0x000000030a037212 */ /* 0x000fe200078ec0ff */
[----:B------:R-:W-:Y:S02]  /*eb50*/  IMAD R34, R34, R0, R5 ;  /* 0x0000000022227224 */ /* 0x000fe400078e0205 */
[----:B------:R-:W-:Y:S02]  /*eb60*/  @P3 IMAD R15, R13, R12, R16 ;  /* 0x0000000c0d0f3224 */ /* 0x000fe400078e0210 */
[----:B------:R-:W-:-:S02]  /*eb70*/  IMAD R0, R2, R22, R11 ;  /* 0x0000001602007224 */ /* 0x000fc400078e020b */
[----:B------:R-:W-:Y:S02]  /*eb80*/  IMAD R34, R34, R23, R15 ;  /* 0x0000001722227224 */ /* 0x000fe400078e020f */
[----:B------:R-:W-:Y:S02]  /*eb90*/  IMAD R3, R0, R14, R3 ;  /* 0x0000000e00037224 */ /* 0x000fe400078e0203 */
[----:B------:R-:W-:-:S03]  /*eba0*/  IMAD.MOV.U32 R0, RZ, RZ, 0x1 ;  /* 0x00000001ff007424 */ /* 0x000fc600078e00ff */
[----:B------:R-:W-:Y:S02]  /*ebb0*/  SEL R2, R3, R34, !P3 ;  /* 0x0000002203027207 */ /* 0x000fe40005800000 */
[----:B------:R-:W-:-:S03]  /*ebc0*/  SEL R34, R34, R3, !P3 ;  /* 0x0000000322227207 */ /* 0x000fc60005800000 */
[----:B------:R2:W-:Y:S04]  /*ebd0*/  STL [R1+0x84], R2 ;  /* 0x0000840201007387 */ /* 0x0005e80000100800 */
.L_x_297:
[----:B------:R0:W-:Y:S01]  /*ebe0*/  STL [R1+0x88], R34 ;  /* 0x0000882201007387 */ /* 0x0001e20000100800 */
[----:B------:R-:W-:-:S13]  /*ebf0*/  LOP3.LUT P1, RZ, R0, 0xff, RZ, 0xc0, !PT ;  /* 0x000000ff00ff7812 */ /* 0x000fda000782c0ff */
[----:B0-----:R-:W-:Y:S05]  /*ec00*/  @P1 BRA `(.L_x_300) ;  /* 0xffffff2400c81947 */ /* 0x001fea000383ffff */
[----:B------:R-:W-:Y:S05]  /*ec10*/  EXIT ;  /* 0x000000000000794d */ /* 0x000fea0003800000 */
.L_x_8:
[----:B------:R-:W2:Y:S01]  /*ec20*/  LDL R22, [R1+0x80] ;  /* 0x0000800001167983 */ /* 0x000ea20000100800 */
[----:B0-----:R-:W-:-:S03]  /*ec30*/  ULDC.64 UR4, c[0x0][0x650] ;  /* 0x0001940000047ab9 */ /* 0x001fc60000000a00 */
[----:B-1----:R-:W3:Y:S01]  /*ec40*/  LDL R23, [R1+0x7c] ;  /* 0x00007c0001177983 */ /* 0x002ee20000100800 */
[----:B------:R-:W-:Y:S01]  /*ec50*/  PRMT R4, RZ, 0x7610, R4 ;  /* 0x00007610ff047816 */ /* 0x000fe20000000004 */
[----:B------:R-:W-:Y:S02]  /*ec60*/  IMAD.MOV.U32 R5, RZ, RZ, -0x1 ;  /* 0xffffffffff057424 */ /* 0x000fe400078e00ff */
[----:B------:R-:W-:Y:S02]  /*ec70*/  IMAD.MOV.U32 R7, RZ, RZ, -0x1 ;  /* 0xffffffffff077424 */ /* 0x000fe400078e00ff */
[----:B------:R-:W-:Y:S01]  /*ec80*/  IMAD.MOV.U32 R6, RZ, RZ, -0x1 ;  /* 0xffffffffff067424 */ /* 0x000fe200078e00ff */
[----:B--2---:R-:W-:-:S04]  /*ec90*/  ISETP.GE.U32.AND P0, PT, R22, UR4, PT ;  /* 0x0000000416007c0c */ /* 0x004fc8000bf06070 */
[----:B---3--:R-:W-:-:S13]  /*eca0*/  ISETP.GE.U32.AND.EX P0, PT, R23, UR5, PT, P0 ;  /* 0x0000000517007c0c */ /* 0x008fda000bf06100 */
[----:B------:R-:W-:Y:S05]  /*ecb0*/  @P0 BRA `(.L_x_301) ;  /* 0x00000004002c0947 */ /* 0x000fea0003800000 */
[----:B------:R-:W0:Y:S01]  /*ecc0*/  LDC.64 R14, c[0x0][0x628] ;  /* 0x00018a00ff0e7b82 */ /* 0x000e220000000a00 */
[----:B------:R-:W-:Y:S02]  /*ecd0*/  IMAD.MOV.U32 R8, RZ, RZ, R22 ;  /* 0x000000ffff087224 */ /* 0x000fe400078e0016 */
[----:B------:R-:W-:-:S05]  /*ece0*/  IMAD.MOV.U32 R9, RZ, RZ, R23 ;  /* 0x000000ffff097224 */ /* 0x000fca00078e0017 */
[----:B------:R-:W1:Y:S08]  /*ecf0*/  LDC R10, c[0x0][0x630] ;  /* 0x00018c00ff0a7b82 */ /* 0x000e700000000800 */
[----:B------:R-:W2:Y:S01]  /*ed00*/  LDC.64 R16, c[0x0][0x620] ;  /* 0x00018800ff107b82 */ /* 0x000ea20000000a00 */
[----:B0-----:R-:W-:-:S04]  /*ed10*/  ISETP.NE.U32.AND P0, PT, R14, RZ, PT ;  /* 0x000000ff0e00720c */ /* 0x001fc80003f05070 */
[----:B------:R-:W-:-:S13]  /*ed20*/  ISETP.NE.AND.EX P0, PT, R15, RZ, PT, P0 ;  /* 0x000000ff0f00720c */ /* 0x000fda0003f05300 */
[----:B-12---:R-:W-:Y:S05]  /*ed30*/  @!P0 BRA `(.L_x_302) ;  /* 0x0000000000288947 */ /* 0x006fea0003800000 */
        /* <DEDUP_REMOVED lines=10> */
.L_x_302:
[----:B------:R-:W0:Y:S01]  /*ede0*/  LDC.64 R20, c[0x0][0x640] ;  /* 0x00019000ff147b82 */ /* 0x000e220000000a00 */
[-CC-:B------:R-:W-:Y:S02]  /*edf0*/  SHF.R.U64 R14, R8, R10.reuse, R9.reuse ;  /* 0x0000000a080e7219 */ /* 0x180fe40000001209 */
[----:B------:R-:W-:Y:S02]  /*ee00*/  SHF.R.U32.HI R4, RZ, R10, R9 ;  /* 0x0000000aff047219 */ /* 0x000fe40000011609 */
[----:B------:R-:W-:-:S03]  /*ee10*/  IADD3 R7, P0, RZ, -R14, RZ ;  /* 0x8000000eff077210 */ /* 0x000fc60007f1e0ff */
[----:B------:R-:W1:Y:S02]  /*ee20*/  LDC R8, c[0x0][0x618] ;  /* 0x00018600ff087b82 */ /* 0x000e640000000800 */
[----:B------:R-:W-:Y:S02]  /*ee30*/  IMAD.X R5, RZ, RZ, ~R4, P0 ;  /* 0x000000ffff057224 */ /* 0x000fe400000e0e04 */
[----:B------:R-:W-:Y:S02]  /*ee40*/  IMAD.MOV.U32 R4, RZ, RZ, R22 ;  /* 0x000000ffff047224 */ /* 0x000fe400078e0016 */
[-C--:B------:R-:W-:Y:S02]  /*ee50*/  IMAD R6, R5, R16.reuse, RZ ;  /* 0x0000001005067224 */ /* 0x080fe400078e02ff */
[----:B------:R-:W2:Y:S01]  /*ee60*/  LDC R18, c[0x0][0x608] ;  /* 0x00018200ff127b82 */ /* 0x000ea20000000800 */
[----:B------:R-:W-:Y:S02]  /*ee70*/  IMAD.MOV.U32 R5, RZ, RZ, R23 ;  /* 0x000000ffff057224 */ /* 0x000fe400078e0017 */
[----:B------:R-:W-:-:S05]  /*ee80*/  IMAD.WIDE.U32 R4, R7, R16, R4 ;  /* 0x0000001007047225 */ /* 0x000fca00078e0004 */
[----:B------:R-:W3:Y:S01]  /*ee90*/  LDC R19, c[0x0][0x658] ;  /* 0x00019600ff137b82 */ /* 0x000ee20000000800 */
[----:B------:R-:W-:Y:S01]  /*eea0*/  IMAD R7, R7, R17, R6 ;  /* 0x0000001107077224 */ /* 0x000fe200078e0206 */
[----:B0-----:R-:W-:Y:S01]  /*eeb0*/  ISETP.NE.U32.AND P0, PT, R20, RZ, PT ;  /* 0x000000ff1400720c */ /* 0x001fe20003f05070 */
[----:B------:R-:W-:Y:S02]  /*eec0*/  IMAD.MOV.U32 R6, RZ, RZ, -0x1 ;  /* 0xffffffffff067424 */ /* 0x000fe400078e00ff */
[----:B------:R-:W-:Y:S01]  /*eed0*/  IMAD.IADD R5, R5, 0x1, R7 ;  /* 0x0000000105057824 */ /* 0x000fe200078e0207 */
[----:B------:R-:W-:Y:S02]  /*eee0*/  ISETP.NE.AND.EX P0, PT, R21, RZ, PT, P0 ;  /* 0x000000ff1500720c */ /* 0x000fe40003f05300 */
[----:B------:R-:W0:Y:S02]  /*eef0*/  LDC R17, c[0x0][0x600] ;  /* 0x00018000ff117b82 */ /* 0x000e240000000800 */
[----:B-1----:R-:W-:-:S02]  /*ef00*/  SHF.R.U64 R10, R4, R8, R5 ;  /* 0x00000008040a7219 */ /* 0x002fc40000001205 */
[----:B------:R-:W-:-:S04]  /*ef10*/  SHF.R.U32.HI R5, RZ, R8, R5 ;  /* 0x00000008ff057219 */ /* 0x000fc80000011605 */
[----:B------:R-:W1:Y:S01]  /*ef20*/  LDC R22, c[0x0][0x648] ;  /* 0x00019200ff167b82 */ /* 0x000e620000000800 */
[-CC-:B--2---:R-:W-:Y:S02]  /*ef30*/  SHF.R.U64 R15, R10, R18.reuse, R5.reuse ;  /* 0x000000120a0f7219 */ /* 0x184fe40000001205 */
[----:B------:R-:W-:Y:S01]  /*ef40*/  SHF.R.U32.HI R4, RZ, R18, R5 ;  /* 0x00000012ff047219 */ /* 0x000fe20000011605 */
[----:B------:R-:W-:-:S04]  /*ef50*/  IMAD.MOV.U32 R18, RZ, RZ, 0x1 ;  /* 0x00000001ff127424 */ /* 0x000fc800078e00ff */
[----:B------:R-:W2:Y:S01]  /*ef60*/  LDC R23, c[0x0][0x638] ;  /* 0x00018e00ff177b82 */ /* 0x000ea20000000800 */
[-CC-:B---3--:R-:W-:Y:S02]  /*ef70*/  SHF.R.U64 R16, R15, R19.reuse, R4.reuse ;  /* 0x000000130f107219 */ /* 0x188fe40000001204 */
[-C--:B------:R-:W-:Y:S02]  /*ef80*/  SHF.L.U32 R6, R6, R19.reuse, RZ ;  /* 0x0000001306067219 */ /* 0x080fe400000006ff */
[----:B------:R-:W-:Y:S01]  /*ef90*/  SHF.R.U32.HI R5, RZ, R19, R4 ;  /* 0x00000013ff057219 */ /* 0x000fe20000011604 */
[----:B------:R-:W-:Y:S01]  /*efa0*/  IMAD.MOV.U32 R4, RZ, RZ, R16 ;  /* 0x000000ffff047224 */ /* 0x000fe200078e0010 */
[----:B------:R-:W-:Y:S01]  /*efb0*/  LOP3.LUT R24, RZ, R6, RZ, 0x33, !PT ;  /* 0x00000006ff187212 */ /* 0x000fe200078e33ff */
[----:B------:R-:W3:Y:S01]  /*efc0*/  LDC R25, c[0x0][0x610] ;  /* 0x00018400ff197b82 */ /* 0x000ee20000000800 */
[----:B------:R-:W-:Y:S05]  /*efd0*/  @!P0 BRA `(.L_x_303) ;  /* 0x0000000000288947 */ /* 0x000fea0003800000 */
        /* <DEDUP_REMOVED lines=10> */
.L_x_303:
[----:B-1----:R-:W-:Y:S01]  /*f080*/  SHF.R.U64 R4, R4, R22, R5 ;  /* 0x0000001604047219 */ /* 0x002fe20000001205 */
[----:B0-----:R-:W-:Y:S01]  /*f090*/  VIADD R7, R17, 0xffffffff ;  /* 0xffffffff11077836 */ /* 0x001fe20000000000 */
[----:B------:R-:W-:Y:S01]  /*f0a0*/  SHF.L.U32 R18, R18, R19, RZ ;  /* 0x0000001312127219 */ /* 0x000fe200000006ff */
[----:B------:R-:W-:Y:S01]  /*f0b0*/  @P3 IMAD R0, R11, R12, R2 ;  /* 0x0000000c0b003224 */ /* 0x000fe200078e0202 */
[----:B------:R-:W-:Y:S01]  /*f0c0*/  LOP3.LUT R3, R15, R24, RZ, 0xc0, !PT ;  /* 0x000000180f037212 */ /* 0x000fe200078ec0ff */
[----:B------:R-:W-:Y:S01]  /*f0d0*/  IMAD.MOV R5, RZ, RZ, -R4 ;  /* 0x000000ffff057224 */ /* 0x000fe200078e0a04 */
[----:B------:R-:W-:Y:S01]  /*f0e0*/  LOP3.LUT R7, R10, R7, RZ, 0xc0, !PT ;  /* 0x000000070a077212 */ /* 0x000fe200078ec0ff */
[----:B------:R-:W-:Y:S02]  /*f0f0*/  IMAD.MOV.U32 R6, RZ, RZ, R14 ;  /* 0x000000ffff067224 */ /* 0x000fe400078e000e */
[----:B------:R-:W-:Y:S02]  /*f100*/  IMAD R3, R18, R4, R3 ;  /* 0x0000000412037224 */ /* 0x000fe400078e0203 */
[----:B--2---:R-:W-:-:S02]  /*f110*/  IMAD R2, R5, R23, R16 ;  /* 0x0000001705027224 */ /* 0x004fc400078e0210 */
[----:B---3--:R-:W-:Y:S02]  /*f120*/  IMAD R0, R3, R25, R0 ;  /* 0x0000001903007224 */ /* 0x008fe400078e0200 */
[----:B------:R-:W-:Y:S02]  /*f130*/  IMAD R5, R2, R17, R7 ;  /* 0x0000001102057224 */ /* 0x000fe400078e0207 */
[----:B------:R-:W-:-:S03]  /*f140*/  IMAD.MOV.U32 R4, RZ, RZ, 0x1 ;  /* 0x00000001ff047424 */ /* 0x000fc600078e00ff */
[----:B------:R-:W-:Y:S02]  /*f150*/  SEL R7, R5, R0, !P3 ;  /* 0x0000000005077207 */ /* 0x000fe40005800000 */
[----:B------:R-:W-:-:S07]  /*f160*/  SEL R5, R0, R5, !P3 ;  /* 0x0000000500057207 */ /* 0x000fce0005800000 */
.L_x_301:
[----:B------:R-:W-:-:S08]  /*f170*/  NOP ;  /* 0x0000000000007918 */ /* 0x000fd00000000000 */
[----:B------:R-:W0:-:S00]  /*f180*/  USETMAXREG.DEALLOC.CTAPOOL 0x28 ;  /* 0x00000028000079c8 */ /* 0x000e0000080e0500 */
[----:B------:R-:W-:-:S13]  /*f190*/  ISETP.NE.AND P0, PT, RZ, UR8, PT ;  /* 0x00000008ff007c0c */ /* 0x000fda000bf05270 */
[----:B------:R-:W-:Y:S05]  /*f1a0*/  @P0 EXIT ;  /* 0x000000000000094d */ /* 0x000fea0003800000 */
[----:B0-----:R-:W-:Y:S01]  /*f1b0*/  LOP3.LUT P0, RZ, R4, 0xff, RZ, 0xc0, !PT ;  /* 0x000000ff04ff7812 */ /* 0x001fe2000780c0ff */
[----:B------:R-:W-:Y:S02]  /*f1c0*/  IMAD.MOV.U32 R0, RZ, RZ, 0x1 ;  /* 0x00000001ff007424 */ /* 0x000fe400078e00ff */
[----:B------:R-:W-:-:S10]  /*f1d0*/  IMAD.MOV.U32 R9, RZ, RZ, RZ ;  /* 0x000000ffff097224 */ /* 0x000fd400078e00ff */
[----:B------:R-:W-:Y:S05]  /*f1e0*/  @!P0 BRA `(.L_x_304) ;  /* 0x0000000c005c8947 */ /* 0x000fea0003800000 */
[----:B------:R-:W0:Y:S01]  /*f1f0*/  S2UR UR12, SR_CgaCtaId ;  /* 0x00000000000c79c3 */ /* 0x000e220000008800 */
[----:B------:R-:W-:Y:S01]  /*f200*/  ULDC UR4, c[0x0][0x28c] ;  /* 0x0000a30000047ab9 */ /* 0x000fe20000000800 */
[----:B------:R-:W-:Y:S01]  /*f210*/  ULDC UR6, c[0x0][0x658] ;  /* 0x0001960000067ab9 */ /* 0x000fe20000000800 */
[----:B------:R-:W-:Y:S01]  /*f220*/  UIADD3 UR10, UR4, 0x3f, URZ ;  /* 0x0000003f040a7890 */ /* 0x000fe2000fffe03f */
[----:B------:R-:W-:Y:S01]  /*f230*/  BSSY B0, `(.L_x_304) ;  /* 0x00000d2000007945 */ /* 0x000fe20003800000 */
[----:B------:R-:W-:Y:S01]  /*f240*/  UMOV UR7, 0xffffffff ;  /* 0xffffffff00077882 */ /* 0x000fe20000000000 */
[----:B------:R-:W-:Y:S01]  /*f250*/  ULDC UR5, c[0x0][0x600] ;  /* 0x0001800000057ab9 */ /* 0x000fe20000000800 */
[----:B------:R-:W-:Y:S01]  /*f260*/  UMOV UR9, 0x1 ;  /* 0x0000000100097882 */ /* 0x000fe20000000000 */
[----:B------:R-:W-:Y:S01]  /*f270*/  USHF.L.U32 UR7, UR7, UR6, URZ ;  /* 0x0000000607077299 */ /* 0x000fe2000800063f */
[----:B------:R-:W-:Y:S01]  /*f280*/  IMAD.MOV.U32 R11, RZ, RZ, 0x1 ;  /* 0x00000001ff0b7424 */ /* 0x000fe200078e00ff */
[----:B------:R-:W-:Y:S01]  /*f290*/  UIADD3 UR4, UR5, -0x1, URZ ;  /* 0xffffffff05047890 */ /* 0x000fe2000fffe03f */
[----:B------:R-:W-:Y:S01]  /*f2a0*/  IMAD.MOV.U32 R0, RZ, RZ, 0x1 ;  /* 0x00000001ff007424 */ /* 0x000fe200078e00ff */
[----:B------:R-:W-:Y:S01]  /*f2b0*/  USHF.R.S32.HI UR11, URZ, 0x1f, UR10 ;  /* 0x0000001f3f0b7899 */ /* 0x000fe2000801140a */
[----:B------:R-:W-:Y:S01]  /*f2c0*/  IMAD.MOV.U32 R9, RZ, RZ, RZ ;  /* 0x000000ffff097224 */ /* 0x000fe200078e00ff */
[----:B------:R-:W-:Y:S01]  /*f2d0*/  ULDC UR8, c[0x0][0xc] ;  /* 0x0000030000087ab9 */ /* 0x000fe20000000800 */
[----:B------:R-:W-:-:S02]  /*f2e0*/  USHF.L.U32 UR5, UR9, UR6, URZ ;  /* 0x0000000609057299 */ /* 0x000fc4000800063f */
[----:B------:R-:W-:Y:S01]  /*f2f0*/  ULEA.HI UR11, UR11, UR10, URZ, 0x6 ;  /* 0x0000000a0b0b7291 */ /* 0x000fe2000f8f303f */
[----:B------:R-:W-:Y:S01]  /*f300*/  ULDC UR9, c[0x0][0x10] ;  /* 0x0000040000097ab9 */ /* 0x000fe20000000800 */
[----:B------:R-:W-:Y:S02]  /*f310*/  ULOP3.LUT UR6, URZ, UR7, URZ, 0x33, !UPT ;  /* 0x000000073f067292 */ /* 0x000fe4000f8e333f */
[----:B------:R-:W-:Y:S01]  /*f320*/  UIMAD.WIDE.U32 UR8, UR8, UR9, URZ ;  /* 0x00000009080872a5 */ /* 0x000fe2000f8e003f */
[----:B------:R-:W-:Y:S01]  /*f330*/  ULDC UR7, c[0x0][0x14] ;  /* 0x0000050000077ab9 */ /* 0x000fe20000000800 */
[----:B------:R-:W-:Y:S01]  /*f340*/  USHF.R.S32.HI UR20, URZ, 0x6, UR11 ;  /* 0x000000063f147899 */ /* 0x000fe2000801140b */
[----:B0-----:R-:W-:Y:S01]  /*f350*/  IMAD.U32 R8, RZ, RZ, UR12 ;  /* 0x0000000cff087e24 */ /* 0x001fe2000f8e00ff */
[----:B------:R-:W-:Y:S02]  /*f360*/  UIMAD.WIDE.U32 UR24, UR8, UR7, URZ ;  /* 0x00000007081872a5 */ /* 0x000fe4000f8e003f */
[----:B------:R-:W-:-:S02]  /*f370*/  UIMAD UR18, UR9, UR7, URZ ;  /* 0x00000007091272a4 */ /* 0x000fc4000f8e023f */
[----:B------:R-:W-:Y:S02]  /*f380*/  ULOP3.LUT UR23, UR13, 0x2, URZ, 0xfc, !UPT ;  /* 0x000000020d177892 */ /* 0x000fe4000f8efc3f */
[----:B------:R-:W-:Y:S02]  /*f390*/  UIADD3 UR18, UR25, UR18, URZ ;  /* 0x0000001219127290 */ /* 0x000fe4000fffe03f */
[----:B------:R-:W-:Y:S01]  /*f3a0*/  UIADD3 UR28, UR20, 0x1, URZ ;  /* 0x00000001141c7890 */ /* 0x000fe2000fffe03f */
[----:B------:R-:W-:-:S11]  /*f3b0*/  ULDC.64 UR26, c[0x0][0x198] ;  /* 0x00006600001a7ab9 */ /* 0x000fd60000000a00 */
.L_x_315:
[----:B------:R-:W-:-:S03]  /*f3c0*/  UMOV UR7, 0xffffffff ;  /* 0xffffffff00077882 */ /* 0x000fc60000000000 */
[----:B------:R-:W-:Y:S05]  /*f3d0*/  BRA.DIV UR7, `(.L_x_305) ;  /* 0x0000001207907947 */ /* 0x000fea000b800000 */
[----:B------:R-:W-:-:S13]  /*f3e0*/  ELECT P0, URZ, PT ;  /* 0x00000000003f782f */ /* 0x000fda0003800000 */
.L_x_331:
[----:B------:R-:W0:Y:S01]  /*f3f0*/  LDC R2, c[0x0][0x28c] ;  /* 0x0000a300ff027b82 */ /* 0x000e220000000800 */
[----:B------:R-:W-:Y:S01]  /*f400*/  BSSY B1, `(.L_x_306) ;  /* 0x000003c000017945 */ /* 0x000fe20003800000 */
[----:B0-----:R-:W-:-:S13]  /*f410*/  ISETP.LT.OR P0, PT, R2, 0x1, !P0 ;  /* 0x000000010200780c */ /* 0x001fda0004701670 */
[----:B------:R-:W-:Y:S05]  /*f420*/  @P0 BRA `(.L_x_307) ;  /* 0x0000000000e40947 */ /* 0x000fea0003800000 */
[----:B------:R-:W-:Y:S02]  /*f430*/  IMAD R5, R5, 0x8, R8 ;  /* 0x0000000805057824 */ /* 0x000fe400078e0208 */
[----:B------:R-:W-:Y:S02]  /*f440*/  IMAD.SHL.U32 R7, R7, 0x100, RZ ;  /* 0x0000010007077824 */ /* 0x000fe400078e00ff */
[----:B------:R-:W-:Y:S02]  /*f450*/  IMAD.MOV.U32 R14, RZ, RZ, RZ ;  /* 0x000000ffff0e7224 */ /* 0x000fe400078e00ff */
[----:B------:R-:W-:Y:S02]  /*f460*/  IMAD.U32 R15, RZ, RZ, UR28 ;  /* 0x0000001cff0f7e24 */ /* 0x000fe4000f8e00ff */
[----:B------:R-:W-:Y:S02]  /*f470*/  IMAD.MOV.U32 R2, RZ, RZ, R0 ;  /* 0x000000ffff027224 */ /* 0x000fe400078e0000 */
[----:B------:R-:W-:-:S02]  /*f480*/  IMAD.MOV.U32 R3, RZ, RZ, R9 ;  /* 0x000000ffff037224 */ /* 0x000fc400078e0009 */
[----:B------:R-:W-:-:S07]  /*f490*/  IMAD.SHL.U32 R10, R5, 0x10, RZ ;  /* 0x00000010050a7824 */ /* 0x000fce00078e00ff */
.L_x_310:
[----:B------:R-:W0:Y:S01]  /*f4a0*/  S2UR UR7, SR_CgaCtaId ;  /* 0x00000000000779c3 */ /* 0x000e220000008800 */
[----:B------:R-:W1:Y:S01]  /*f4b0*/  S2R R16, SR_TID.X ;  /* 0x0000000000107919 */ /* 0x000e620000002100 */
[----:B------:R-:W-:Y:S02]  /*f4c0*/  MOV R5, 0x400 ;  /* 0x0000040000057802 */ /* 0x000fe40000000f00 */
[----:B------:R-:W-:Y:S01]  /*f4d0*/  SHF.L.U32 R4, R2, 0x1f, RZ ;  /* 0x0000001f02047819 */ /* 0x000fe200000006ff */
[----:B0-----:R-:W-:-:S05]  /*f4e0*/  IMAD.U32 R8, RZ, RZ, UR7 ;  /* 0x00000007ff087e24 */ /* 0x001fca000f8e00ff */
[----:B------:R-:W-:Y:S02]  /*f4f0*/  LEA R12, R8, R5, 0x18 ;  /* 0x00000005080c7211 */ /* 0x000fe400078ec0ff */
[----:B-1----:R-:W-:-:S03]  /*f500*/  LOP3.LUT P1, RZ, R16, 0x7f, RZ, 0xc0, !PT ;  /* 0x0000007f10ff7812 */ /* 0x002fc6000782c0ff */
[----:B------:R-:W-:-:S04]  /*f510*/  IMAD R13, R3, 0x8, R12 ;  /* 0x00000008030d7824 */ /* 0x000fc800078e020c */
[----:B------:R-:W0:Y:S06]  /*f520*/  SYNCS.PHASECHK.TRANS64.TRYWAIT P0, [R13+URZ+0x48], R4 ;  /* 0x000048040d0075a7 */ /* 0x000e2c000800017f */
[----:B------:R-:W1:Y:S01]  /*f530*/  @!P1 LDC R5, c[0x0][0x500] ;  /* 0x00014000ff059b82 */ /* 0x000e620000000800 */
[----:B0-----:R-:W-:Y:S05]  /*f540*/  @!P0 BRA `(.L_x_308) ;  /* 0x0000001000548947 */ /* 0x001fea0003800000 */
.L_x_332:
[----:B------:R-:W-:Y:S01]  /*f550*/  UPRMT UR7, UR23, 0x9910, URZ ;  /* 0x0000991017077896 */ /* 0x000fe2000800003f */
[----:B-1----:R1:W-:Y:S03]  /*f560*/  @!P1 SYNCS.ARRIVE.TRANS64 RZ, [R13+URZ], R5 ;  /* 0x000000050dff99a7 */ /* 0x0023e6000800003f */
[----:B------:R-:W-:-:S06]  /*f570*/  UISETP.NE.AND UP0, UPT, UR7, 0x2, UPT ;  /* 0x000000020700788c */ /* 0x000fcc000bf05270 */
[----:B------:R-:W-:-:S13]  /*f580*/  PLOP3.LUT P0, PT, PT, PT, UP0, 0x80, 0x0 ;  /* 0x000000000000781c */ /* 0x000fda0003f0f008 */
[----:B-1----:R-:W-:Y:S05]  /*f590*/  @P0 BRA `(.L_x_309) ;  /* 0x0000000000040947 */ /* 0x002fea0003800000 */
[----:B------:R-:W-:Y:S01]  /*f5a0*/  BPT.TRAP 0x1 ;  /* 0x000000040000795c */ /* 0x000fe20000300000 */
.L_x_309:
[----:B0-----:R-:W-:Y:S01]  /*f5b0*/  IMAD R4, R3, 0x8, R8 ;  /* 0x0000000803047824 */ /* 0x001fe200078e0208 */
[----:B------:R-:W-:Y:S01]  /*f5c0*/  R2UR UR9, R13 ;  /* 0x000000000d0972ca */ /* 0x000fe200000e0000 */
[----:B------:R-:W-:Y:S01]  /*f5d0*/  VIADD R15, R15, 0xffffffff ;  /* 0xffffffff0f0f7836 */ /* 0x000fe20000000000 */
[----:B------:R-:W-:Y:S01]  /*f5e0*/  UIADD3 UR14, UP0, UR26, 0xf0, URZ ;  /* 0x000000f01a0e7890 */ /* 0x000fe2000ff1e03f */
[--C-:B------:R-:W-:Y:S01]  /*f5f0*/  IMAD.U32 R4, R4, 0x400, R12.reuse ;  /* 0x0000040004047824 */ /* 0x100fe200078e000c */
[----:B------:R-:W-:Y:S01]  /*f600*/  R2UR UR11, R10 ;  /* 0x000000000a0b72ca */ /* 0x000fe200000e0000 */
[C---:B------:R-:W-:Y:S01]  /*f610*/  IMAD R12, R3.reuse, 0x4000, R12 ;  /* 0x00004000030c7824 */ /* 0x040fe200078e020c */
[----:B------:R-:W-:Y:S01]  /*f620*/  R2UR UR10, R14 ;  /* 0x000000000e0a72ca */ /* 0x000fe200000e0000 */
[----:B------:R-:W-:Y:S01]  /*f630*/  UIADD3 UR30, UP1, UR26, 0x1f0, URZ ;  /* 0x000001f01a1e7890 */ /* 0x000fe2000ff3e03f */
[----:B------:R-:W-:Y:S01]  /*f640*/  R2UR UR7, R4 ;  /* 0x00000000040772ca */ /* 0x000fe200000e0000 */
[----:B------:R-:W-:Y:S01]  /*f650*/  UIADD3.X UR15, URZ, UR27, URZ, UP0, !UPT ;  /* 0x0000001b3f0f7290 */ /* 0x000fe200087fe43f */
[----:B------:R-:W-:Y:S01]  /*f660*/  R2UR UR8, R12 ;  /* 0x000000000c0872ca */ /* 0x000fe200000e0000 */
[----:B------:R-:W-:Y:S01]  /*f670*/  VIADD R3, R3, 0x1 ;  /* 0x0000000103037836 */ /* 0x000fe20000000000 */
[----:B------:R-:W-:Y:S01]  /*f680*/  R2UR UR12, R6 ;  /* 0x00000000060c72ca */ /* 0x000fe200000e0000 */
[----:B------:R-:W-:Y:S01]  /*f690*/  UIADD3.X UR31, URZ, UR27, URZ, UP1, !UPT ;  /* 0x0000001b3f1f7290 */ /* 0x000fe20008ffe43f */
[----:B------:R-:W-:Y:S01]  /*f6a0*/  R2UR UR21, R7 ;  /* 0x00000000071572ca */ /* 0x000fe200000e0000 */
[----:B------:R-:W-:Y:S01]  /*f6b0*/  UMOV UR22, 0xff0000 ;  /* 0x00ff000000167882 */ /* 0x000fe20000000000 */
[----:B------:R-:W-:Y:S01]  /*f6c0*/  ISETP.GT.AND P1, PT, R15, 0x1, PT ;  /* 0x000000010f00780c */ /* 0x000fe20003f24270 */
[----:B------:R-:W-:Y:S01]  /*f6d0*/  UMOV UR16, 0x0 ;  /* 0x0000000000107882 */ /* 0x000fe20000000000 */
[----:B------:R-:W-:Y:S01]  /*f6e0*/  UMOV UR17, 0x10000000 ;  /* 0x1000000000117882 */ /* 0x000fe20000000000 */
[----:B------:R-:W-:Y:S01]  /*f6f0*/  ISETP.NE.AND P0, PT, R3, 0x9, PT ;  /* 0x000000090300780c */ /* 0x000fe20003f05270 */
[----:B------:R-:W-:Y:S01]  /*f700*/  VIADD R14, R14, 0x40 ;  /* 0x000000400e0e7836 */ /* 0x000fe20000000000 */
[----:B------:R-:W-:-:S02]  /*f710*/  UIADD3 UR7, UR7, 0x180, URZ ;  /* 0x0000018007077890 */ /* 0x000fc4000fffe03f */
[----:B------:R-:W-:Y:S01]  /*f720*/  UIADD3 UR19, UR8, 0x12180, URZ ;  /* 0x0001218008137890 */ /* 0x000fe2000fffe03f */
[----:B------:R-:W-:Y:S02]  /*f730*/  SEL R5, RZ, 0x1, P0 ;  /* 0x00000001ff057807 */ /* 0x000fe40000000000 */
[----:B------:R-:W-:Y:S02]  /*f740*/  SEL R3, R3, RZ, P0 ;  /* 0x000000ff03037207 */ /* 0x000fe40000000000 */
[----:B------:R-:W-:Y:S01]  /*f750*/  UMOV UR8, UR7 ;  /* 0x0000000700087c82 */ /* 0x000fe20008000000 */
[----:B------:R-:W-:Y:S01]  /*f760*/  LOP3.LUT R2, R2, R5, RZ, 0x3c, !PT ;  /* 0x0000000502027212 */ /* 0x000fe200078e3cff */
[----:B------:R0:W-:Y:S02]  /*f770*/  UTMALDG.3D.MULTICAST [UR8], [UR14], UR22, desc[UR16] ;  /* 0x000010080e0073b4 */ /* 0x0001e40008011816 */
[----:B0-----:R-:W-:Y:S01]  /*f780*/  UMOV UR8, UR19 ;  /* 0x0000001300087c82 */ /* 0x001fe20008000000 */
[----:B------:R-:W-:-:S02]  /*f790*/  UMOV UR11, UR21 ;  /* 0x00000015000b7c82 */ /* 0x000fc40008000000 */
[----:B------:R0:W-:Y:S02]  /*f7a0*/  UTMALDG.3D [UR8], [UR30], desc[UR16] ;  /* 0x000010081e0075b4 */ /* 0x0001e40008011000 */
[----:B0-----:R-:W-:Y:S05]  /*f7b0*/  @P1 BRA `(.L_x_310) ;  /* 0xfffffffc00381947 */ /* 0x001fea000383ffff */
.L_x_307:
[----:B------:R-:W-:Y:S05]  /*f7c0*/  BSYNC B1 ;  /* 0x0000000000017941 */ /* 0x000fea0003800000 */
.L_x_306:
[----:B------:R-:W2:Y:S01]  /*f7d0*/  LDL.LU R17, [R1+0x7c] ;  /* 0x00007c0001117983 */ /* 0x000ea20000300800 */
[----:B------:R-:W-:Y:S01]  /*f7e0*/  LOP3.LUT P1, RZ, R11, 0xff, RZ, 0xc0, !PT ;  /* 0x000000ff0bff7812 */ /* 0x000fe2000782c0ff */
[----:B------:R-:W-:Y:S01]  /*f7f0*/  VIADD R4, R9, UR20 ;  /* 0x0000001409047c36 */ /* 0x000fe20008000000 */
[----:B------:R-:W-:Y:S01]  /*f800*/  ULDC.64 UR8, c[0x0][0x650] ;  /* 0x0001940000087ab9 */ /* 0x000fe20000000a00 */
[----:B------:R-:W3:Y:S01]  /*f810*/  LDL.LU R16, [R1+0x80] ;  /* 0x0000800001107983 */ /* 0x000ee20000300800 */
[----:B------:R-:W-:Y:S01]  /*f820*/  IMAD.U32 R6, RZ, RZ, UR20 ;  /* 0x00000014ff067e24 */ /* 0x000fe2000f8e00ff */
[----:B------:R-:W-:Y:S01]  /*f830*/  UISETP.GE.U32.AND UP0, UPT, UR20, 0x9, UPT ;  /* 0x000000091400788c */ /* 0x000fe2000bf06070 */
[----:B------:R-:W-:Y:S01]  /*f840*/  ISETP.GT.U32.AND P0, PT, R4, 0x8, PT ;  /* 0x000000080400780c */ /* 0x000fe20003f04070 */
[----:B------:R-:W-:Y:S01]  /*f850*/  BSSY B1, `(.L_x_311) ;  /* 0x000006d000017945 */ /* 0x000fe20003800000 */
[----:B------:R-:W-:Y:S01]  /*f860*/  IMAD.MOV.U32 R7, RZ, RZ, -0x1 ;  /* 0xffffffffff077424 */ /* 0x000fe200078e00ff */
[----:B------:R-:W-:-:S02]  /*f870*/  PRMT R11, RZ, 0x7610, R11 ;  /* 0x00007610ff0b7816 */ /* 0x000fc4000000000b */
[----:B------:R-:W-:Y:S01]  /*f880*/  ISETP.LT.U32.AND P0, PT, R6, 0x9, P0 ;  /* 0x000000090600780c */ /* 0x000fe20000701070 */
[----:B------:R-:W-:Y:S01]  /*f890*/  IMAD.MOV.U32 R6, RZ, RZ, -0x1 ;  /* 0xffffffffff067424 */ /* 0x000fe200078e00ff */
[----:B------:R-:W0:Y:S01]  /*f8a0*/  @P1 S2R R8, SR_CgaCtaId ;  /* 0x0000000000081919 */ /* 0x000e220000008800 */
[----:B------:R-:W-:Y:S02]  /*f8b0*/  @P1 MOV R3, 0x400 ;  /* 0x0000040000031802 */ /* 0x000fe40000000f00 */
[----:B------:R-:W-:Y:S02]  /*f8c0*/  PLOP3.LUT P2, PT, PT, PT, UP0, 0x80, 0x0 ;  /* 0x000000000000781c */ /* 0x000fe40003f4f008 */
[----:B0-----:R-:W-:Y:S01]  /*f8d0*/  @P1 LEA R5, R8, R3, 0x18 ;  /* 0x0000000308051211 */ /* 0x001fe200078ec0ff */
[----:B------:R-:W-:-:S03]  /*f8e0*/  IMAD.WIDE.U32 R2, R4, 0x38e38e39, RZ ;  /* 0x38e38e3904027825 */ /* 0x000fc600078e00ff */
[----:B------:R0:W-:Y:S01]  /*f8f0*/  @P1 SYNCS.ARRIVE.TRANS64.A1T0 RZ, [R5+URZ+0xa8], RZ ;  /* 0x0000a8ff05ff19a7 */ /* 0x0001e2000810003f */
[----:B------:R-:W-:Y:S02]  /*f900*/  PRMT R2, RZ, 0x7610, R2 ;  /* 0x00007610ff027816 */ /* 0x000fe40000000002 */
[----:B0-----:R-:W-:Y:S02]  /*f910*/  SHF.R.U32.HI R5, RZ, 0x1, R3 ;  /* 0x00000001ff057819 */ /* 0x001fe40000011603 */
[----:B------:R-:W-:-:S03]  /*f920*/  SEL R3, RZ, 0x1, !P0 ;  /* 0x00000001ff037807 */ /* 0x000fc60004000000 */
[----:B------:R-:W-:Y:S01]  /*f930*/  IMAD R9, R5, -0x9, R4 ;  /* 0xfffffff705097824 */ /* 0x000fe200078e0204 */
[----:B------:R-:W-:-:S04]  /*f940*/  LOP3.LUT R0, R0, R3, RZ, 0x3c, !PT ;  /* 0x0000000300007212 */ /* 0x000fc800078e3cff */
[----:B------:R-:W-:Y:S01]  /*f950*/  @P2 LOP3.LUT R0, R0, 0x1, R5, 0x78, !PT ;  /* 0x0000000100002812 */ /* 0x000fe200078e7805 */
[----:B------:R-:W-:Y:S01]  /*f960*/  IMAD.MOV.U32 R5, RZ, RZ, -0x1 ;  /* 0xffffffffff057424 */ /* 0x000fe200078e00ff */
[----:B---3--:R-:W-:-:S04]  /*f970*/  IADD3 R16, P1, R16, UR24, RZ ;  /* 0x0000001810107c10 */ /* 0x008fc8000ff3e0ff */
[----:B--2---:R-:W-:Y:S01]  /*f980*/  IADD3.X R17, R17, UR18, RZ, P1, !PT ;  /* 0x0000001211117c10 */ /* 0x004fe20008ffe4ff */
[----:B------:R0:W-:Y:S01]  /*f990*/  STL [R1+0x80], R16 ;  /* 0x0000801001007387 */ /* 0x0001e20000100800 */
[----:B------:R-:W-:-:S03]  /*f9a0*/  ISETP.GE.U32.AND P0, PT, R16, UR8, PT ;  /* 0x0000000810007c0c */ /* 0x000fc6000bf06070 */
[----:B------:R0:W-:Y:S01]  /*f9b0*/  STL [R1+0x7c], R17 ;  /* 0x00007c1101007387 */ /* 0x0001e20000100800 */
[----:B------:R-:W-:-:S13]  /*f9c0*/  ISETP.GE.U32.AND.EX P0, PT, R17, UR9, PT, P0 ;  /* 0x0000000911007c0c */ /* 0x000fda000bf06100 */
[----:B0-----:R-:W-:Y:S05]  /*f9d0*/  @P0 BRA `(.L_x_312) ;  /* 0x0000000400500947 */ /* 0x001fea0003800000 */
[----:B------:R-:W-:Y:S01]  /*f9e0*/  ULDC.64 UR8, c[0x0][0x628] ;  /* 0x00018a0000087ab9 */ /* 0x000fe20000000a00 */
[----:B------:R-:W0:Y:S01]  /*f9f0*/  S2R R12, SR_CTAID.X ;  /* 0x00000000000c7919 */ /* 0x000e220000002500 */
[----:B------:R-:W-:Y:S01]  /*fa00*/  ISETP.NE.U32.AND P0, PT, RZ, UR8, PT ;  /* 0x00000008ff007c0c */ /* 0x000fe2000bf05070 */
[----:B------:R-:W-:Y:S01]  /*fa10*/  ULDC UR10, c[0x0][0x630] ;  /* 0x00018c00000a7ab9 */ /* 0x000fe20000000800 */
[----:B------:R-:W-:Y:S01]  /*fa20*/  IMAD.MOV.U32 R2, RZ, RZ, R16 ;  /* 0x000000ffff027224 */ /* 0x000fe200078e0010 */
[----:B------:R-:W1:Y:S01]  /*fa30*/  S2R R10, SR_CTAID.Y ;  /* 0x00000000000a7919 */ /* 0x000e620000002600 */
[----:B------:R-:W-:Y:S01]  /*fa40*/  ISETP.NE.AND.EX P0, PT, RZ, UR9, PT, P0 ;  /* 0x00000009ff007c0c */ /* 0x000fe2000bf05300 */
[----:B------:R-:W-:-:S12]  /*fa50*/  IMAD.MOV.U32 R3, RZ, RZ, R17 ;  /* 0x000000ffff037224 */ /* 0x000fd800078e0011 */
[----:B------:R-:W-:Y:S05]  /*fa60*/  @!P0 BRA `(.L_x_313) ;  /* 0x0000000000288947 */ /* 0x000fea0003800000 */
[----:B------:R-:W-:Y:S02]  /*fa70*/  ULDC UR7, c[0x0][0x634] ;  /* 0x00018d0000077ab9 */ /* 0x000fe40000000800 */
[----:B------:R-:W-:-:S05]  /*fa80*/  IADD3 R7, P0, R16, UR7, RZ ;  /* 0x0000000710077c10 */ /* 0x000fca000ff1e0ff */
[----:B------:R-:W-:-:S04]  /*fa90*/  IMAD.X R13, RZ, RZ, R17, P0 ;  /* 0x000000ffff0d7224 */ /* 0x000fc800000e0611 */
[----:B------:R-:W-:-:S04]  /*faa0*/  IMAD.WIDE.U32 R4, R13, UR8, RZ ;  /* 0x000000080d047c25 */ /* 0x000fc8000f8e00ff */
[----:B------:R-:W-:-:S04]  /*fab0*/  IMAD.WIDE.U32 R4, P0, R7, UR9, R4 ;  /* 0x0000000907047c25 */ /* 0x000fc8000f800004 */
[----:B------:R-:W-:-:S04]  /*fac0*/  IMAD.WIDE.U32 R6, R7, UR8, RZ ;  /* 0x0000000807067c25 */ /* 0x000fc8000f8e00ff */
[----:B------:R-:W-:Y:S01]  /*fad0*/  IMAD.X R3, RZ, RZ, RZ, P0 ;  /* 0x000000ffff037224 */ /* 0x000fe200000e06ff */
[----:B------:R-:W-:Y:S01]  /*fae0*/  IADD3 RZ, P0, R7, R4, RZ ;  /* 0x0000000407ff7210 */ /* 0x000fe20007f1e0ff */
[----:B------:R-:W-:-:S04]  /*faf0*/  IMAD.MOV.U32 R2, RZ, RZ, R5 ;  /* 0x000000ffff027224 */ /* 0x000fc800078e0005 */
[----:B------:R-:W-:-:S08]  /*fb00*/  IMAD.WIDE.U32.X R2, R13, UR9, R2, P0 ;  /* 0x000000090d027c25 */ /* 0x000fd000080e0402 */
.L_x_313:
[--C-:B------:R-:W-:Y:S01]  /*fb10*/  SHF.R.U64 R6, R2, UR10, R3.reuse ;  /* 0x0000000a02067c19 */ /* 0x100fe20008001203 */
[----:B------:R-:W-:Y:S01]  /*fb20*/  ULDC.64 UR8, c[0x0][0x620] ;  /* 0x0001880000087ab9 */ /* 0x000fe20000000a00 */
[----:B------:R-:W-:Y:S01]  /*fb30*/  SHF.R.U32.HI R2, RZ, UR10, R3 ;  /* 0x0000000aff027c19 */ /* 0x000fe20008011603 */
[----:B------:R-:W-:Y:S01]  /*fb40*/  IMAD.MOV.U32 R3, RZ, RZ, R17 ;  /* 0x000000ffff037224 */ /* 0x000fe200078e0011 */
[----:B------:R-:W-:Y:S01]  /*fb50*/  IADD3 R5, P0, RZ, -R6, RZ ;  /* 0x80000006ff057210 */ /* 0x000fe20007f1e0ff */
[----:B------:R-:W-:Y:S01]  /*fb60*/  ULDC UR7, c[0x0][0x150] ;  /* 0x0000540000077ab9 */ /* 0x000fe20000000800 */
[----:B0-----:R-:W-:Y:S01]  /*fb70*/  I2FP.F32.U32 R7, R12 ;  /* 0x0000000c00077245 */ /* 0x001fe20000201000 */
[----:B------:R-:W0:Y:S01]  /*fb80*/  LDC R19, c[0x0][0x144] ;  /* 0x00005100ff137b82 */ /* 0x000e220000000800 */
[----:B------:R-:W-:Y:S01]  /*fb90*/  ULDC.64 UR10, c[0x0][0x640] ;  /* 0x00019000000a7ab9 */ /* 0x000fe20000000a00 */
[----:B------:R-:W-:Y:S01]  /*fba0*/  IMAD.X R2, RZ, RZ, ~R2, P0 ;  /* 0x000000ffff027224 */ /* 0x000fe200000e0e02 */
[----:B------:R-:W-:-:S03]  /*fbb0*/  ISETP.NE.U32.AND P0, PT, RZ, UR10, PT ;  /* 0x0000000aff007c0c */ /* 0x000fc6000bf05070 */
[----:B------:R-:W-:Y:S01]  /*fbc0*/  IMAD R4, R2, UR8, RZ ;  /* 0x0000000802047c24 */ /* 0x000fe2000f8e02ff */
[----:B------:R-:W-:Y:S01]  /*fbd0*/  ISETP.NE.AND.EX P0, PT, RZ, UR11, PT, P0 ;  /* 0x0000000bff007c0c */ /* 0x000fe2000bf05300 */
[----:B------:R-:W-:Y:S01]  /*fbe0*/  IMAD.MOV.U32 R2, RZ, RZ, R16 ;  /* 0x000000ffff027224 */ /* 0x000fe200078e0010 */
[----:B------:R-:W2:Y:S03]  /*fbf0*/  LDC R13, c[0x0][0x148] ;  /* 0x00005200ff0d7b82 */ /* 0x000ea60000000800 */
[----:B------:R-:W-:Y:S01]  /*fc00*/  IMAD.WIDE.U32 R2, R5, UR8, R2 ;  /* 0x0000000805027c25 */ /* 0x000fe2000f8e0002 */
[----:B------:R-:W-:-:S03]  /*fc10*/  ULDC UR8, c[0x0][0x154] ;  /* 0x0000550000087ab9 */ /* 0x000fc60000000800 */
[----:B------:R-:W-:Y:S02]  /*fc20*/  IMAD R5, R5, UR9, R4 ;  /* 0x0000000905057c24 */ /* 0x000fe4000f8e0204 */
[----:B------:R-:W-:Y:S01]  /*fc30*/  FMUL R4, R7, UR7 ;  /* 0x0000000707047c20 */ /* 0x000fe20008400000 */
[----:B------:R-:W-:Y:S01]  /*fc40*/  ULDC UR7, c[0x0][0x618] ;  /* 0x0001860000077ab9 */ /* 0x000fe20000000800 */
[----:B------:R-:W-:Y:S01]  /*fc50*/  ULDC UR9, c[0x0][0x608] ;  /* 0x0001820000097ab9 */ /* 0x000fe20000000800 */
[----:B------:R-:W-:-:S03]  /*fc60*/  IMAD.IADD R3, R3, 0x1, R5 ;  /* 0x0000000103037824 */ /* 0x000fc600078e0205 */
[----:B------:R-:W3:Y:S02]  /*fc70*/  F2I.U32.TRUNC.NTZ R4, R4 ;  /* 0x0000000400047305 */ /* 0x000ee4000020f000 */
[----:B------:R-:W-:Y:S02]  /*fc80*/  SHF.R.U64 R7, R2, UR7, R3 ;  /* 0x0000000702077c19 */ /* 0x000fe40008001203 */
[----:B-1----:R-:W-:-:S05]  /*fc90*/  I2FP.F32.U32 R2, R10 ;  /* 0x0000000a00027245 */ /* 0x002fca0000201000 */
[----:B------:R-:W-:Y:S01]  /*fca0*/  FMUL R5, R2, UR8 ;  /* 0x0000000802057c20 */ /* 0x000fe20008400000 */
[----:B------:R-:W-:Y:S01]  /*fcb0*/  SHF.R.U32.HI R2, RZ, UR7, R3 ;  /* 0x00000007ff027c19 */ /* 0x000fe20008011603 */
[----:B------:R-:W-:Y:S02]  /*fcc0*/  ULDC UR7, c[0x0][0x658] ;  /* 0x0001960000077ab9 */ /* 0x000fe40000000800 */
[----:B------:R1:W4:Y:S01]  /*fcd0*/  F2I.U32.TRUNC.NTZ R16, R5 ;  /* 0x0000000500107305 */ /* 0x000322000020f000 */
[----:B------:R-:W-:Y:S01]  /*fce0*/  SHF.R.U64 R15, R7, UR9, R2 ;  /* 0x00000009070f7c19 */ /* 0x000fe20008001202 */
[----:B---3--:R-:W-:Y:S01]  /*fcf0*/  IMAD.MOV R4, RZ, RZ, -R4 ;  /* 0x000000ffff047224 */ /* 0x008fe200078e0a04 */
[----:B------:R-:W-:-:S03]  /*fd00*/  SHF.R.U32.HI R2, RZ, UR9, R2 ;  /* 0x00000009ff027c19 */ /* 0x000fc60008011602 */
[----:B0-----:R-:W-:Y:S01]  /*fd10*/  IMAD R12, R19, R4, R12 ;  /* 0x00000004130c7224 */ /* 0x001fe200078e020c */
[--C-:B------:R-:W-:Y:S02]  /*fd20*/  SHF.R.U64 R14, R15, UR7, R2.reuse ;  /* 0x000000070f0e7c19 */ /* 0x100fe40008001202 */
[----:B------:R-:W-:-:S03]  /*fd30*/  SHF.R.U32.HI R17, RZ, UR7, R2 ;  /* 0x00000007ff117c19 */ /* 0x000fc60008011602 */
[----:B------:R-:W-:Y:S02]  /*fd40*/  IMAD.MOV.U32 R2, RZ, RZ, R14 ;  /* 0x000000ffff027224 */ /* 0x000fe400078e000e */
[----:B------:R-:W-:Y:S01]  /*fd50*/  IMAD.MOV.U32 R3, RZ, RZ, R17 ;  /* 0x000000ffff037224 */ /* 0x000fe200078e0011 */
[----:B-12-4-:R-:W-:Y:S06]  /*fd60*/  @!P0 BRA `(.L_x_314) ;  /* 0x0000000000288947 */ /* 0x016fec0003800000 */
[----:B------:R-:W-:Y:S02]  /*fd70*/  ULDC UR7, c[0x0][0x64c] ;  /* 0x0001930000077ab9 */ /* 0x000fe40000000800 */
[----:B------:R-:W-:-:S05]  /*fd80*/  IADD3 R3, P0, R14, UR7, RZ ;  /* 0x000000070e037c10 */ /* 0x000fca000ff1e0ff */
[----:B------:R-:W-:-:S04]  /*fd90*/  IMAD.X R17, RZ, RZ, R17, P0 ;  /* 0x000000ffff117224 */ /* 0x000fc800000e0611 */
[----:B------:R-:W-:-:S04]  /*fda0*/  IMAD.WIDE.U32 R4, R17, UR10, RZ ;  /* 0x0000000a11047c25 */ /* 0x000fc8000f8e00ff */
[----:B------:R-:W-:-:S04]  /*fdb0*/  IMAD.WIDE.U32 R4, P0, R3, UR11, R4 ;  /* 0x0000000b03047c25 */ /* 0x000fc8000f800004 */
[----:B------:R-:W-:-:S04]  /*fdc0*/  IMAD.WIDE.U32 R2, R3, UR10, RZ ;  /* 0x0000000a03027c25 */ /* 0x000fc8000f8e00ff */
[----:B------:R-:W-:Y:S01]  /*fdd0*/  IMAD.MOV.U32 R2, RZ, RZ, R5 ;  /* 0x000000ffff027224 */ /* 0x000fe200078e0005 */
[----:B------:R-:W-:Y:S01]  /*fde0*/  IADD3 RZ, P1, R3, R4, RZ ;  /* 0x0000000403ff7210 */ /* 0x000fe20007f3e0ff */
[----:B------:R-:W-:-:S04]  /*fdf0*/  IMAD.X R3, RZ, RZ, RZ, P0 ;  /* 0x000000ffff037224 */ /* 0x000fc800000e06ff */
[----:B------:R-:W-:-:S08]  /*fe00*/  IMAD.WIDE.U32.X R2, R17, UR11, R2, P1 ;  /* 0x0000000b11027c25 */ /* 0x000fd000088e0402 */
.L_x_314:
[----:B------:R-:W-:Y:S01]  /*fe10*/  ULDC UR7, c[0x0][0x648] ;  /* 0x0001920000077ab9 */ /* 0x000fe20000000800 */
[----:B------:R-:W-:Y:S01]  /*fe20*/  LOP3.LUT R15, R15, UR6, RZ, 0xc0, !PT ;  /* 0x000000060f0f7c12 */ /* 0x000fe2000f8ec0ff */
[----:B------:R-:W-:Y:S01]  /*fe30*/  IMAD.MOV R16, RZ, RZ, -R16 ;  /* 0x000000ffff107224 */ /* 0x000fe200078e0a10 */
[----:B------:R-:W-:Y:S01]  /*fe40*/  SHF.R.U64 R2, R2, UR7, R3 ;  /* 0x0000000702027c19 */ /* 0x000fe20008001203 */
[----:B------:R-:W-:Y:S01]  /*fe50*/  ULDC UR7, c[0x0][0x638] ;  /* 0x00018e0000077ab9 */ /* 0x000fe20000000800 */
[----:B------:R-:W-:Y:S01]  /*fe60*/  LOP3.LUT R7, R7, UR4, RZ, 0xc0, !PT ;  /* 0x0000000407077c12 */ /* 0x000fe2000f8ec0ff */
[----:B------:R-:W-:Y:S01]  /*fe70*/  @P3 IMAD R12, R13, R16, R10 ;  /* 0x000000100d0c3224 */ /* 0x000fe200078e020a */
[----:B------:R-:W-:Y:S01]  /*fe80*/  ULDC UR8, c[0x0][0x610] ;  /* 0x0001840000087ab9 */ /* 0x000fe20000000800 */
[----:B------:R-:W-:Y:S02]  /*fe90*/  IMAD.MOV R3, RZ, RZ, -R2 ;  /* 0x000000ffff037224 */ /* 0x000fe400078e0a02 */
[----:B------:R-:W-:-:S02]  /*fea0*/  IMAD R5, R2, UR5, R15 ;  /* 0x0000000502057c24 */ /* 0x000fc4000f8e020f */
[----:B------:R-:W-:Y:S01]  /*feb0*/  IMAD R14, R3, UR7, R14 ;  /* 0x00000007030e7c24 */ /* 0x000fe2000f8e020e */
[----:B------:R-:W-:Y:S01]  /*fec0*/  ULDC UR7, c[0x0][0x600] ;  /* 0x0001800000077ab9 */ /* 0x000fe20000000800 */
[----:B------:R-:W-:Y:S02]  /*fed0*/  IMAD R5, R5, UR8, R12 ;  /* 0x0000000805057c24 */ /* 0x000fe4000f8e020c */
[----:B------:R-:W-:Y:S02]  /*fee0*/  IMAD R14, R14, UR7, R7 ;  /* 0x000000070e0e7c24 */ /* 0x000fe4000f8e0207 */
[----:B------:R-:W-:-:S03]  /*fef0*/  IMAD.MOV.U32 R2, RZ, RZ, 0x1 ;  /* 0x00000001ff027424 */ /* 0x000fc600078e00ff */
[----:B------:R-:W-:Y:S02]  /*ff00*/  SEL R7, R14, R5, !P3 ;  /* 0x000000050e077207 */ /* 0x000fe40005800000 */
[----:B------:R-:W-:-:S07]  /*ff10*/  SEL R5, R5, R14, !P3 ;  /* 0x0000000e05057207 */ /* 0x000fce0005800000 */
.L_x_312:
[----:B------:R-:W-:Y:S05]  /*ff20*/  BSYNC B1 ;  /* 0x0000000000017941 */ /* 0x000fea0003800000 */
.L_x_311:
[----:B------:R-:W-:-:S13]  /*ff30*/  LOP3.LUT P0, RZ, R2, 0xff, RZ, 0xc0, !PT ;  /* 0x000000ff02ff7812 */ /* 0x000fda000780c0ff */
[----:B------:R-:W-:Y:S05]  /*ff40*/  @P0 BRA `(.L_x_315) ;  /* 0xfffffff4001c0947 */ /* 0x000fea000383ffff */
[----:B------:R-:W-:Y:S05]  /*ff50*/  BSYNC B0 ;  /* 0x0000000000007941 */ /* 0x000fea0003800000 */
.L_x_304:
[----:B------:R-:W-:-:S03]  /*ff60*/  UMOV UR7, 0xffffffff ;  /* 0xffffffff00077882 */ /* 0x000fc60000000000 */
[----:B------:R-:W-:Y:S05]  /*ff70*/  BRA.DIV UR7, `(.L_x_316) ;  /* 0x0000000607dc7947 */ /* 0x000fea000b800000 */
[----:B------:R-:W-:-:S13]  /*ff80*/  ELECT P0, URZ, PT ;  /* 0x00000000003f782f */ /* 0x000fda0003800000 */
.L_x_335:
[----:B------:R-:W-:Y:S04]  /*ff90*/  BSSY B0, `(.L_x_317) ;  /* 0x0000059000007945 */ /* 0x000fe80003800000 */
[----:B------:R-:W-:Y:S05]  /*ffa0*/  @!P0 BRA `(.L_x_318) ;  /* 0x00000004005c8947 */ /* 0x000fea0003800000 */
[----:B------:R-:W-:-:S04]  /*ffb0*/  ULOP3.LUT UR7, UR13, 0x2, URZ, 0xfc, !UPT ;  /* 0x000000020d077892 */ /* 0x000fc8000f8efc3f */
[----:B------:R-:W-:-:S06]  /*ffc0*/  UISETP.NE.AND UP0, UPT, UR7, 0x3, UPT ;  /* 0x000000030700788c */ /* 0x000fcc000bf05270 */
[----:B------:R-:W-:-:S13]  /*ffd0*/  PLOP3.LUT P0, PT, PT, PT, UP0, 0x80, 0x0 ;  /* 0x000000000000781c */ /* 0x000fda0003f0f008 */
[----:B------:R-:W-:Y:S05]  /*ffe0*/  @!P0 BRA `(.L_x_319) ;  /* 0x0000000000048947 */ /* 0x000fea0003800000 */
[----:B------:R-:W-:Y:S01]  /*fff0*/  BPT.TRAP 0x1 ;  /* 0x000000040000795c */ /* 0x000fe20000300000 */
.L_x_319:
[----:B------:R-:W0:Y:S01]  /*10000*/  S2R R3, SR_CgaCtaId ;  /* 0x0000000000037919 */ /* 0x000e220000008800 */
[----:B------:R-:W-:Y:S02]  /*10010*/  MOV R2, 0x400 ;  /* 0x0000040000027802 */ /* 0x000fe40000000f00 */
[----:B------:R-:W-:Y:S02]  /*10020*/  SHF.L.U32 R4, R0, 0x1f, RZ ;  /* 0x0000001f00047819 */ /* 0x000fe400000006ff */
[----:B0-----:R-:W-:-:S05]  /*10030*/  LEA R2, R3, R2, 0x18 ;  /* 0x0000000203027211 */ /* 0x001fca00078ec0ff */
[----:B------:R-:W-:-:S04]  /*10040*/  VIADD R2, R2, 0x48 ;  /* 0x0000004802027836 */ /* 0x000fc80000000000 */
[C---:B------:R-:W-:Y:S02]  /*10050*/  IMAD R7, R9.reuse, 0x8, R2 ;  /* 0x0000000809077824 */ /* 0x040fe400078e0202 */
[----:B------:R-:W-:Y:S02]  /*10060*/  VIADD R9, R9, 0x1 ;  /* 0x0000000109097836 */ /* 0x000fe40000000000 */
[----:B------:R-:W0:Y:S03]  /*10070*/  SYNCS.PHASECHK.TRANS64.TRYWAIT P0, [R7+URZ], R4 ;  /* 0x00000004070075a7 */ /* 0x000e26000800017f */
[----:B------:R-:W-:-:S04]  /*10080*/  ISETP.NE.AND P1, PT, R9, 0x9, PT ;  /* 0x000000090900780c */ /* 0x000fc80003f25270 */
[----:B------:R-:W-:Y:S02]  /*10090*/  SEL R3, RZ, 0x1, P1 ;  /* 0x00000001ff037807 */ /* 0x000fe40000800000 */
[----:B------:R-:W-:Y:S02]  /*100a0*/  SEL R9, R9, RZ, P1 ;  /* 0x000000ff09097207 */ /* 0x000fe40000800000 */
[----:B------:R-:W-:-:S03]  /*100b0*/  LOP3.LUT R6, R0, R3, RZ, 0x3c, !PT ;  /* 0x0000000300067212 */ /* 0x000fc600078e3cff */
[----:B------:R-:W-:Y:S01]  /*100c0*/  IMAD R8, R9, 0x8, R2 ;  /* 0x0000000809087824 */ /* 0x000fe200078e0202 */
[----:B------:R-:W-:Y:S01]  /*100d0*/  SHF.L.U32 R5, R6, 0x1f, RZ ;  /* 0x0000001f06057819 */ /* 0x000fe200000006ff */
[----:B0-----:R-:W-:Y:S06]  /*100e0*/  @!P0 BRA `(.L_x_320) ;  /* 0x0000000400a08947 */ /* 0x001fec0003800000 */
.L_x_336:
[----:B------:R-:W1:Y:S01]  /*100f0*/  SYNCS.PHASECHK.TRANS64.TRYWAIT P0, [R8+URZ], R5 ;  /* 0x00000005080075a7 */ /* 0x000e62000800017f */
[----:B------:R-:W-:-:S05]  /*10100*/  VIADD R0, R9, 0x1 ;  /* 0x0000000109007836 */ /* 0x000fca0000000000 */
[----:B------:R-:W-:-:S04]  /*10110*/  ISETP.NE.AND P1, PT, R0, 0x9, PT ;  /* 0x000000090000780c */ /* 0x000fc80003f25270 */
[----:B------:R-:W-:Y:S02]  /*10120*/  SEL R3, RZ, 0x1, P1 ;  /* 0x00000001ff037807 */ /* 0x000fe40000800000 */
[----:B0-----:R-:W-:Y:S02]  /*10130*/  SEL R7, R0, RZ, P1 ;  /* 0x000000ff00077207 */ /* 0x001fe40000800000 */
[----:B------:R-:W-:-:S03]  /*10140*/  LOP3.LUT R6, R6, R3, RZ, 0x3c, !PT ;  /* 0x0000000306067212 */ /* 0x000fc600078e3cff */
[----:B------:R-:W-:Y:S01]  /*10150*/  IMAD R9, R7, 0x8, R2 ;  /* 0x0000000807097824 */ /* 0x000fe200078e0202 */
[----:B------:R-:W-:Y:S01]  /*10160*/  SHF.L.U32 R4, R6, 0x1f, RZ ;  /* 0x0000001f06047819 */ /* 0x000fe200000006ff */
[----:B-1----:R-:W-:Y:S06]  /*10170*/  @!P0 BRA `(.L_x_321) ;  /* 0x0000000400908947 */ /* 0x002fec0003800000 */
.L_x_337:
[----:B------:R-:W1:Y:S01]  /*10180*/  SYNCS.PHASECHK.TRANS64.TRYWAIT P0, [R9+URZ], R4 ;  /* 0x00000004090075a7 */ /* 0x000e62000800017f */
[----:B------:R-:W-:-:S05]  /*10190*/  VIADD R0, R7, 0x1 ;  /* 0x0000000107007836 */ /* 0x000fca0000000000 */
[----:B------:R-:W-:-:S04]  /*101a0*/  ISETP.NE.AND P1, PT, R0, 0x9, PT ;  /* 0x000000090000780c */ /* 0x000fc80003f25270 */
[----:B------:R-:W-:Y:S02]  /*101b0*/  SEL R3, RZ, 0x1, P1 ;  /* 0x00000001ff037807 */ /* 0x000fe40000800000 */
[----:B------:R-:W-:Y:S02]  /*101c0*/  SEL R7, R0, RZ, P1 ;  /* 0x000000ff00077207 */ /* 0x000fe40000800000 */
[----:B------:R-:W-:-:S03]  /*101d0*/  LOP3.LUT R6, R6, R3, RZ, 0x3c, !PT ;  /* 0x0000000306067212 */ /* 0x000fc600078e3cff */
[----:B0-----:R-:W-:Y:S01]  /*101e0*/  IMAD R8, R7, 0x8, R2 ;  /* 0x0000000807087824 */ /* 0x001fe200078e0202 */
[----:B------:R-:W-:Y:S01]  /*101f0*/  SHF.L.U32 R5, R6, 0x1f, RZ ;  /* 0x0000001f06057819 */ /* 0x000fe200000006ff */
[----:B-1----:R-:W-:Y:S06]  /*10200*/  @!P0 BRA `(.L_x_322) ;  /* 0x0000000400808947 */ /* 0x002fec0003800000 */
.L_x_338:
        /* <DEDUP_REMOVED lines=9> */
.L_x_339:
        /* <DEDUP_REMOVED lines=9> */
.L_x_340:
        /* <DEDUP_REMOVED lines=9> */
.L_x_341:
[----:B------:R-:W1:Y:S01]  /*103c0*/  SYNCS.PHASECHK.TRANS64.TRYWAIT P0, [R9+URZ], R4 ;  /* 0x00000004090075a7 */ /* 0x000e62000800017f */
[----:B------:R-:W-:-:S05]  /*103d0*/  VIADD R0, R7, 0x1 ;  /* 0x0000000107007836 */ /* 0x000fca0000000000 */
[----:B------:R-:W-:-:S04]  /*103e0*/  ISETP.NE.AND P1, PT, R0, 0x9, PT ;  /* 0x000000090000780c */ /* 0x000fc80003f25270 */
[----:B------:R-:W-:Y:S02]  /*103f0*/  SEL R3, RZ, 0x1, P1 ;  /* 0x00000001ff037807 */ /* 0x000fe40000800000 */
[----:B------:R-:W-:Y:S02]  /*10400*/  SEL R7, R0, RZ, P1 ;  /* 0x000000ff00077207 */ /* 0x000fe40000800000 */
[----:B------:R-:W-:-:S03]  /*10410*/  LOP3.LUT R11, R6, R3, RZ, 0x3c, !PT ;  /* 0x00000003060b7212 */ /* 0x000fc600078e3cff */
[----:B------:R-:W-:Y:S01]  /*10420*/  IMAD R6, R7, 0x8, R2 ;  /* 0x0000000807067824 */ /* 0x000fe200078e0202 */
[----:B0-----:R-:W-:Y:S01]  /*10430*/  SHF.L.U32 R5, R11, 0x1f, RZ ;  /* 0x0000001f0b057819 */ /* 0x001fe200000006ff */
[----:B-1----:R-:W-:Y:S06]  /*10440*/  @!P0 BRA `(.L_x_326) ;  /* 0x0000000400408947 */ /* 0x002fec0003800000 */
.L_x_342:
[----:B------:R-:W1:Y:S01]  /*10450*/  SYNCS.PHASECHK.TRANS64.TRYWAIT P0, [R6+URZ], R5 ;  /* 0x00000005060075a7 */ /* 0x000e62000800017f */
[----:B------:R-:W-:-:S05]  /*10460*/  VIADD R0, R7, 0x1 ;  /* 0x0000000107007836 */ /* 0x000fca0000000000 */
[----:B------:R-:W-:-:S04]  /*10470*/  ISETP.NE.AND P1, PT, R0, 0x9, PT ;  /* 0x000000090000780c */ /* 0x000fc80003f25270 */
[----:B0-----:R-:W-:Y:S02]  /*10480*/  SEL R4, RZ, 0x1, P1 ;  /* 0x00000001ff047807 */ /* 0x001fe40000800000 */
[----:B------:R-:W-:Y:S02]  /*10490*/  SEL R3, R0, RZ, P1 ;  /* 0x000000ff00037207 */ /* 0x000fe40000800000 */
[----:B------:R-:W-:Y:S01]  /*104a0*/  LOP3.LUT R0, R11, R4, RZ, 0x3c, !PT ;  /* 0x000000040b007212 */ /* 0x000fe200078e3cff */
[----:B-1----:R-:W-:Y:S06]  /*104b0*/  @!P0 BRA `(.L_x_327) ;  /* 0x0000000400388947 */ /* 0x002fec0003800000 */
.L_x_343:
[----:B------:R-:W-:Y:S01]  /*104c0*/  IMAD R3, R3, 0x8, R2 ;  /* 0x0000000803037824 */ /* 0x000fe200078e0202 */
[----:B------:R-:W-:-:S07]  /*104d0*/  SHF.L.U32 R0, R0, 0x1f, RZ ;  /* 0x0000001f00007819 */ /* 0x000fce00000006ff */
.L_x_328:
[----:B-1----:R1:W2:Y:S02]  /*104e0*/  SYNCS.PHASECHK.TRANS64.TRYWAIT P0, [R3+URZ], R0 ;  /* 0x00000000030075a7 */ /* 0x0022a4000800017f */
[----:B--2---:R-:W-:Y:S05]  /*104f0*/  @!P0 NANOSLEEP.SYNCS 0x989680 ;  /* 0x009896800000895d */ /* 0x004fea0003900000 */
[----:B------:R-:W2:Y:S02]  /*10500*/  @!P0 SYNCS.PHASECHK.TRANS64 P0, [R3+URZ], R0 ;  /* 0x00000000030085a7 */ /* 0x000ea4000800007f */
[----:B--2---:R-:W-:Y:S05]  /*10510*/  @!P0 BRA `(.L_x_328) ;  /* 0xfffffffc00f08947 */ /* 0x004fea000383ffff */
.L_x_318:
[----:B------:R-:W-:Y:S05]  /*10520*/  BSYNC B0 ;  /* 0x0000000000007941 */ /* 0x000fea0003800000 */
.L_x_317:
[----:B------:R-:W-:Y:S05]  /*10530*/  EXIT ;  /* 0x000000000000794d */ /* 0x000fea0003800000 */
.L_x_22:
[----:B-1----:R-:W-:-:S04]  /*10540*/  IMAD.U32 R3, RZ, RZ, UR6 ;  /* 0x00000006ff037e24 */ /* 0x002fc8000f8e00ff */
[----:B------:R1:W2:Y:S03]  /*10550*/  SYNCS.PHASECHK.TRANS64.TRYWAIT P1, [R3+URZ], R0 ;  /* 0x00000000030075a7 */ /* 0x0002a6000802017f */
[----:B--2---:R-:W-:Y:S05]  /*10560*/  @!P1 NANOSLEEP.SYNCS 0x989680 ;  /* 0x009896800000995d */ /* 0x004fea0003900000 */
[----:B------:R-:W2:Y:S02]  /*10570*/  @!P1 SYNCS.PHASECHK.TRANS64 P1, [R3+URZ], R0 ;  /* 0x00000000030095a7 */ /* 0x000ea4000802007f */
[----:B--2---:R-:W-:Y:S05]  /*10580*/  @!P1 BRA `(.L_x_22) ;  /* 0xfffffffc00ec9947 */ /* 0x004fea000383ffff */
[----:B------:R-:W-:Y:S05]  /*10590*/  BRA `(.L_x_21) ;  /* 0xffffff1800347947 */ /* 0x000fea000383ffff */
.L_x_28:
[----:B-----5:R1:W-:Y:S02]  /*105a0*/  STL [R1+0x8c], R0 ;  /* 0x00008c0001007387 */ /* 0x0203e40000100800 */
[----:B-1----:R-:W-:-:S04]  /*105b0*/  IMAD.U32 R0, RZ, RZ, UR9 ;  /* 0x00000009ff007e24 */ /* 0x002fc8000f8e00ff */
[----:B------:R1:W3:Y:S03]  /*105c0*/  SYNCS.PHASECHK.TRANS64.TRYWAIT P1, [R0+URZ], R229 ;  /* 0x000000e5000075a7 */ /* 0x0002e6000802017f */
[----:B---3--:R-:W-:Y:S05]  /*105d0*/  @!P1 NANOSLEEP.SYNCS 0x989680 ;  /* 0x009896800000995d */ /* 0x008fea0003900000 */
[----:B------:R1:W3:Y:S02]  /*105e0*/  @!P1 SYNCS.PHASECHK.TRANS64 P1, [R0+URZ], R229 ;  /* 0x000000e5000095a7 */ /* 0x0002e4000802007f */
[----:B-1----:R1:W5:Y:S02]  /*105f0*/  LDL.LU R0, [R1+0x8c] ;  /* 0x00008c0001007983 */ /* 0x0023640000300800 */
[----:B-1-3--:R-:W-:Y:S05]  /*10600*/  @!P1 BRA `(.L_x_28) ;  /* 0xfffffffc00e49947 */ /* 0x00afea000383ffff */
[----:B------:R-:W-:Y:S05]  /*10610*/  BRA `(.L_x_27) ;  /* 0xffffff2800a87947 */ /* 0x000fea000383ffff */
.L_x_305:
[----:B------:R-:W-:Y:S01]  /*10620*/  BSSY B1, `(.L_x_329) ;  /* 0x0000006000017945 */ /* 0x000fe20003800000 */
[----:B------:R-:W-:-:S07]  /*10630*/  IMAD.MOV.U32 R2, RZ, RZ, -0x1 ;  /* 0xffffffffff027424 */ /* 0x000fce00078e00ff */
[----:B------:R-:W-:Y:S05]  /*10640*/  WARPSYNC.COLLECTIVE R2, `(.L_x_330) ;  /* 0x00000000020c7348 */ /* 0x000fea0003c00000 */
[----:B------:R-:W-:Y:S02]  /*10650*/  ELECT P0, UR62, PT ;  /* 0x00000000003e782f */ /* 0x000fe40003800000 */
[----:B------:R-:W-:Y:S01]  /*10660*/  MOV R2, UR62 ;  /* 0x0000003e00027c02 */ /* 0x000fe20008000f00 */
[----:B------:R-:W-:Y:S10]  /*10670*/  ENDCOLLECTIVE ;  /* 0x000000000000791b */ /* 0x000ff40003800000 */
.L_x_330:
[----:B------:R-:W-:Y:S05]  /*10680*/  BSYNC B1 ;  /* 0x0000000000017941 */ /* 0x000fea0003800000 */
.L_x_329:
[----:B------:R-:W-:Y:S05]  /*10690*/  BRA `(.L_x_331) ;  /* 0xffffffec00547947 */ /* 0x000fea000383ffff */
.L_x_308:
[----:B0-----:R0:W2:Y:S02]  /*106a0*/  SYNCS.PHASECHK.TRANS64.TRYWAIT P0, [R13+URZ+0x48], R4 ;  /* 0x000048040d0075a7 */ /* 0x0010a4000800017f */
[----:B--2---:R-:W-:Y:S05]  /*106b0*/  @!P0 NANOSLEEP.SYNCS 0x989680 ;  /* 0x009896800000895d */ /* 0x004fea0003900000 */
[----:B------:R-:W2:Y:S02]  /*106c0*/  @!P0 SYNCS.PHASECHK.TRANS64 P0, [R13+URZ+0x48], R4 ;  /* 0x000048040d0085a7 */ /* 0x000ea4000800007f */
[----:B--2---:R-:W-:Y:S05]  /*106d0*/  @!P0 BRA `(.L_x_308) ;  /* 0xfffffffc00f08947 */ /* 0x004fea000383ffff */
[----:B------:R-:W-:Y:S05]  /*106e0*/  BRA `(.L_x_332) ;  /* 0xffffffec00987947 */ /* 0x000fea000383ffff */
.L_x_316:
[----:B------:R-:W-:Y:S01]  /*106f0*/  BSSY B0, `(.L_x_333) ;  /* 0x0000006000007945 */ /* 0x000fe20003800000 */
[----:B------:R-:W-:-:S07]  /*10700*/  IMAD.MOV.U32 R2, RZ, RZ, -0x1 ;  /* 0xffffffffff027424 */ /* 0x000fce00078e00ff */
[----:B------:R-:W-:Y:S05]  /*10710*/  WARPSYNC.COLLECTIVE R2, `(.L_x_334) ;  /* 0x00000000020c7348 */ /* 0x000fea0003c00000 */
[----:B------:R-:W-:Y:S02]  /*10720*/  ELECT P0, UR62, PT ;  /* 0x00000000003e782f */ /* 0x000fe40003800000 */
[----:B------:R-:W-:Y:S01]  /*10730*/  MOV R2, UR62 ;  /* 0x0000003e00027c02 */ /* 0x000fe20008000f00 */
[----:B------:R-:W-:Y:S10]  /*10740*/  ENDCOLLECTIVE ;  /* 0x000000000000791b */ /* 0x000ff40003800000 */
.L_x_334:
[----:B------:R-:W-:Y:S05]  /*10750*/  BSYNC B0 ;  /* 0x0000000000007941 */ /* 0x000fea0003800000 */
.L_x_333:
[----:B------:R-:W-:Y:S05]  /*10760*/  BRA `(.L_x_335) ;  /* 0xfffffff800087947 */ /* 0x000fea000383ffff */
.L_x_320:
[----:B0-----:R0:W1:Y:S02]  /*10770*/  SYNCS.PHASECHK.TRANS64.TRYWAIT P0, [R7+URZ], R4 ;  /* 0x00000004070075a7 */ /* 0x001064000800017f */
[----:B-1----:R-:W-:Y:S05]  /*10780*/  @!P0 NANOSLEEP.SYNCS 0x989680 ;  /* 0x009896800000895d */ /* 0x002fea0003900000 */
[----:B------:R-:W1:Y:S02]  /*10790*/  @!P0 SYNCS.PHASECHK.TRANS64 P0, [R7+URZ], R4 ;  /* 0x00000004070085a7 */ /* 0x000e64000800007f */
[----:B-1----:R-:W-:Y:S05]  /*107a0*/  @!P0 BRA `(.L_x_320) ;  /* 0xfffffffc00f08947 */ /* 0x002fea000383ffff */
[----:B------:R-:W-:Y:S05]  /*107b0*/  BRA `(.L_x_336) ;  /* 0xfffffff8004c7947 */ /* 0x000fea000383ffff */
.L_x_321:
[----:B0-----:R0:W1:Y:S02]  /*107c0*/  SYNCS.PHASECHK.TRANS64.TRYWAIT P0, [R8+URZ], R5 ;  /* 0x00000005080075a7 */ /* 0x001064000800017f */
[----:B-1----:R-:W-:Y:S05]  /*107d0*/  @!P0 NANOSLEEP.SYNCS 0x989680 ;  /* 0x009896800000895d */ /* 0x002fea0003900000 */
[----:B------:R-:W1:Y:S02]  /*107e0*/  @!P0 SYNCS.PHASECHK.TRANS64 P0, [R8+URZ], R5 ;  /* 0x00000005080085a7 */ /* 0x000e64000800007f */
[----:B-1----:R-:W-:Y:S05]  /*107f0*/  @!P0 BRA `(.L_x_321) ;  /* 0xfffffffc00f08947 */ /* 0x002fea000383ffff */
[----:B------:R-:W-:Y:S05]  /*10800*/  BRA `(.L_x_337) ;  /* 0xfffffff8005c7947 */ /* 0x000fea000383ffff */
.L_x_322:
[----:B0-----:R0:W1:Y:S02]  /*10810*/  SYNCS.PHASECHK.TRANS64.TRYWAIT P0, [R9+URZ], R4 ;  /* 0x00000004090075a7 */ /* 0x001064000800017f */
[----:B-1----:R-:W-:Y:S05]  /*10820*/  @!P0 NANOSLEEP.SYNCS 0x989680 ;  /* 0x009896800000895d */ /* 0x002fea0003900000 */
[----:B------:R-:W1:Y:S02]  /*10830*/  @!P0 SYNCS.PHASECHK.TRANS64 P0, [R9+URZ], R4 ;  /* 0x00000004090085a7 */ /* 0x000e64000800007f */
[----:B-1----:R-:W-:Y:S05]  /*10840*/  @!P0 BRA `(.L_x_322) ;  /* 0xfffffffc00f08947 */ /* 0x002fea000383ffff */
[----:B------:R-:W-:Y:S05]  /*10850*/  BRA `(.L_x_338) ;  /* 0xfffffff8006c7947 */ /* 0x000fea000383ffff */
.L_x_323:
[----:B0-----:R0:W1:Y:S02]  /*10860*/  SYNCS.PHASECHK.TRANS64.TRYWAIT P0, [R8+URZ], R5 ;  /* 0x00000005080075a7 */ /* 0x001064000800017f */
[----:B-1----:R-:W-:Y:S05]  /*10870*/  @!P0 NANOSLEEP.SYNCS 0x989680 ;  /* 0x009896800000895d */ /* 0x002fea0003900000 */
[----:B------:R-:W1:Y:S02]  /*10880*/  @!P0 SYNCS.PHASECHK.TRANS64 P0, [R8+URZ], R5 ;  /* 0x00000005080085a7 */ /* 0x000e64000800007f */
[----:B-1----:R-:W-:Y:S05]  /*10890*/  @!P0 BRA `(.L_x_323) ;  /* 0xfffffffc00f08947 */ /* 0x002fea000383ffff */
[----:B------:R-:W-:Y:S05]  /*108a0*/  BRA `(.L_x_339) ;  /* 0xfffffff8007c7947 */ /* 0x000fea000383ffff */
.L_x_324:
[----:B0-----:R0:W1:Y:S02]  /*108b0*/  SYNCS.PHASECHK.TRANS64.TRYWAIT P0, [R9+URZ], R4 ;  /* 0x00000004090075a7 */ /* 0x001064000800017f */
[----:B-1----:R-:W-:Y:S05]  /*108c0*/  @!P0 NANOSLEEP.SYNCS 0x989680 ;  /* 0x009896800000895d */ /* 0x002fea0003900000 */
[----:B------:R-:W1:Y:S02]  /*108d0*/  @!P0 SYNCS.PHASECHK.TRANS64 P0, [R9+URZ], R4 ;  /* 0x00000004090085a7 */ /* 0x000e64000800007f */
[----:B-1----:R-:W-:Y:S05]  /*108e0*/  @!P0 BRA `(.L_x_324) ;  /* 0xfffffffc00f08947 */ /* 0x002fea000383ffff */
[----:B------:R-:W-:Y:S05]  /*108f0*/  BRA `(.L_x_340) ;  /* 0xfffffff8008c7947 */ /* 0x000fea000383ffff */
.L_x_325:
[----:B0-----:R0:W1:Y:S02]  /*10900*/  SYNCS.PHASECHK.TRANS64.TRYWAIT P0, [R8+URZ], R5 ;  /* 0x00000005080075a7 */ /* 0x001064000800017f */
[----:B-1----:R-:W-:Y:S05]  /*10910*/  @!P0 NANOSLEEP.SYNCS 0x989680 ;  /* 0x009896800000895d */ /* 0x002fea0003900000 */
[----:B------:R-:W1:Y:S02]  /*10920*/  @!P0 SYNCS.PHASECHK.TRANS64 P0, [R8+URZ], R5 ;  /* 0x00000005080085a7 */ /* 0x000e64000800007f */
[----:B-1----:R-:W-:Y:S05]  /*10930*/  @!P0 BRA `(.L_x_325) ;  /* 0xfffffffc00f08947 */ /* 0x002fea000383ffff */
[----:B------:R-:W-:Y:S05]  /*10940*/  BRA `(.L_x_341) ;  /* 0xfffffff8009c7947 */ /* 0x000fea000383ffff */
.L_x_326:
[----:B0-----:R0:W1:Y:S02]  /*10950*/  SYNCS.PHASECHK.TRANS64.TRYWAIT P0, [R9+URZ], R4 ;  /* 0x00000004090075a7 */ /* 0x001064000800017f */
[----:B-1----:R-:W-:Y:S05]  /*10960*/  @!P0 NANOSLEEP.SYNCS 0x989680 ;  /* 0x009896800000895d */ /* 0x002fea0003900000 */
[----:B------:R-:W1:Y:S02]  /*10970*/  @!P0 SYNCS.PHASECHK.TRANS64 P0, [R9+URZ], R4 ;  /* 0x00000004090085a7 */ /* 0x000e64000800007f */
[----:B-1----:R-:W-:Y:S05]  /*10980*/  @!P0 BRA `(.L_x_326) ;  /* 0xfffffffc00f08947 */ /* 0x002fea000383ffff */
[----:B------:R-:W-:Y:S05]  /*10990*/  BRA `(.L_x_342) ;  /* 0xfffffff800ac7947 */ /* 0x000fea000383ffff */
.L_x_327:
[----:B0-----:R0:W1:Y:S02]  /*109a0*/  SYNCS.PHASECHK.TRANS64.TRYWAIT P0, [R6+URZ], R5 ;  /* 0x00000005060075a7 */ /* 0x001064000800017f */
[----:B-1----:R-:W-:Y:S05]  /*109b0*/  @!P0 NANOSLEEP.SYNCS 0x989680 ;  /* 0x009896800000895d */ /* 0x002fea0003900000 */
[----:B------:R-:W1:Y:S02]  /*109c0*/  @!P0 SYNCS.PHASECHK.TRANS64 P0, [R6+URZ], R5 ;  /* 0x00000005060085a7 */ /* 0x000e64000800007f */
[----:B-1----:R-:W-:Y:S05]  /*109d0*/  @!P0 BRA `(.L_x_327) ;  /* 0xfffffffc00f08947 */ /* 0x002fea000383ffff */
[----:B------:R-:W-:Y:S05]  /*109e0*/  BRA `(.L_x_343) ;  /* 0xfffffff800b47947 */ /* 0x000fea000383ffff */
.L_x_344:
[----:B------:R-:W-:-:S00]  /*109f0*/  BRA `(.L_x_344) ;  /* 0xfffffffc00fc7947 */ /* 0x000fc0000383ffff */
[----:B------:R-:W-:-:S00]  /*10a00*/  NOP ;  /* 0x0000000000007918 */ /* 0x000fc00000000000 */
[----:B------:R-:W-:-:S00]  /*10a10*/  NOP ;  /* 0x0000000000007918 */ /* 0x000fc00000000000 */
[----:B------:R-:W-:-:S00]  /*10a20*/  NOP ;  /* 0x0000000000007918 */ /* 0x000fc00000000000 */
[----:B------:R-:W-:-:S00]  /*10a30*/  NOP ;  /* 0x0000000000007918 */ /* 0x000fc00000000000 */
[----:B------:R-:W-:-:S00]  /*10a40*/  NOP ;  /* 0x0000000000007918 */ /* 0x000fc00000000000 */
[----:B------:R-:W-:-:S00]  /*10a50*/  NOP ;  /* 0x0000000000007918 */ /* 0x000fc00000000000 */
[----:B------:R-:W-:-:S00]  /*10a60*/  NOP ;  /* 0x0000000000007918 */ /* 0x000fc00000000000 */
[----:B------:R-:W-:-:S00]  /*10a70*/  NOP ;  /* 0x0000000000007918 */ /* 0x000fc00000000000 */
.L_x_345:


//--------------------- .nv.shared._ZN7cutlass13device_kernelINS_4gemm6kernel13GemmUniversalIN4cute5tupleIJiiiiEEENS1_10collective13CollectiveMmaINS1_37MainloopSm90TmaGmmaWarpSpecializedFP8ILi9ENS5_IJNS4_1CILi1EEENSA_ILi8EEESB_EEENS1_35KernelTmaWarpSpecializedCooperativeEEENS5_IJNSA_ILi128EEENSA_ILi256EEENSA_ILi64EEEEEENS_12float_e5m2_tENS5_IJlSB_lEEESK_SL_NS4_8TiledMMAINS4_8MMA_AtomIJNS4_4SM904GMMA31MMA_64x256x32_F32E5M2E5M2_SS_TNILNSP_7ScaleInE1ELSR_1EEEEEENS4_6LayoutINS5_IJNSA_ILi2EEESB_SB_EEENS5_IJSB_NSA_ILi0EEESX_EEEEENS5_IJNS4_10UnderscoreES10_S10_EEEEENS4_23SM90_TMA_LOAD_MULTICASTENS4_14ComposedLayoutINS4_7SwizzleILi2ELi4ELi3EEENS4_18smem_ptr_flag_bitsILi8EEENSU_INS5_IJSC_SI_EEENS5_IJSI_SB_EEEEEEEvNS4_8identityENS4_13SM90_TMA_LOADES1C_vS1D_EENS_8epilogue10collective6detail29Sm90TmaWarpSpecializedAdapterINS1H_15DefaultEpilogueISK_SL_SL_NS1G_6thread17LinearCombinationISK_Li1EffLNS1L_9ScaleType4KindE0ELNS_15FloatRoundStyleE2ESK_EENS1_15EpilogueDefaultEEEEEvvEEEEvNT_6ParamsE --------------------------
	.section	.nv.shared._ZN7cutlass13device_kernelINS_4gemm6kernel13GemmUniversalIN4cute5tupleIJiiiiEEENS1_10collective13CollectiveMmaINS1_37MainloopSm90TmaGmmaWarpSpecializedFP8ILi9ENS5_IJNS4_1CILi1EEENSA_ILi8EEESB_EEENS1_35KernelTmaWarpSpecializedCooperativeEEENS5_IJNSA_ILi128EEENSA_ILi256EEENSA_ILi64EEEEEENS_12float_e5m2_tENS5_IJlSB_lEEESK_SL_NS4_8TiledMMAINS4_8MMA_AtomIJNS4_4SM904GMMA31MMA_64x256x32_F32E5M2E5M2_SS_TNILNSP_7ScaleInE1ELSR_1EEEEEENS4_6LayoutINS5_IJNSA_ILi2EEESB_SB_EEENS5_IJSB_NSA_ILi0EEESX_EEEEENS5_IJNS4_10UnderscoreES10_S10_EEEEENS4_23SM90_TMA_LOAD_MULTICASTENS4_14ComposedLayoutINS4_7SwizzleILi2ELi4ELi3EEENS4_18smem_ptr_flag_bitsILi8EEENSU_INS5_IJSC_SI_EEENS5_IJSI_SB_EEEEEEEvNS4_8identityENS4_13SM90_TMA_LOADES1C_vS1D_EENS_8epilogue10collective6detail29Sm90TmaWarpSpecializedAdapterINS1H_15DefaultEpilogueISK_SL_SL_NS1G_6thread17LinearCombinationISK_Li1EffLNS1L_9ScaleType4KindE0ELNS_15FloatRoundStyleE2ESK_EENS1_15EpilogueDefaultEEEEEvvEEEEvNT_6ParamsE,"aw",@nobits
	.sectionflags	@""
	.align	16
	.zero		1024


//--------------------- .nv.shared.reserved.0     --------------------------
	.section	.nv.shared.reserved.0,"aw",@nobits
	.weak		__nv_reservedSMEM_offset_0_alias
	.size		__nv_reservedSMEM_offset_0_alias, 0, 0
	.other		__nv_reservedSMEM_offset_0_alias,@"STO_CUDA_RESERVED_SHARED STV_DEFAULT"
__nv_reservedSMEM_offset_0_alias:
	.zero		0


//--------------------- .nv.global                --------------------------
	.section	.nv.global,"aw",@nobits
.nv.global:
	.type		_ZN40_INTERNAL_efffa737_4_k_cu_c29ac971_259544cute1_E,@object
	.size		_ZN40_INTERNAL_efffa737_4_k_cu_c29ac971_259544cute1_E,(_ZN40_INTERNAL_efffa737_4_k_cu_c29ac971_259544cuda3std3__45__cpo6cbeginE - _ZN40_INTERNAL_efffa737_4_k_cu_c29ac971_259544cute1_E)
_ZN40_INTERNAL_efffa737_4_k_cu_c29ac971_259544cute1_E:
	.zero		1
	.type		_ZN40_INTERNAL_efffa737_4_k_cu_c29ac971_259544cuda3std3__45__cpo6cbeginE,@object
	.size		_ZN40_INTERNAL_efffa737_4_k_cu_c29ac971_259544cuda3std3__45__cpo6cbeginE,(_ZN40_INTERNAL_efffa737_4_k_cu_c29ac971_259544cuda3std3__48in_placeE - _ZN40_INTERNAL_efffa737_4_k_cu_c29ac971_259544cuda3std3__45__cpo6cbeginE)
_ZN40_INTERNAL_efffa737_4_k_cu_c29ac971_259544cuda3std3__45__cpo6cbeginE:
	.zero		1
	.type		_ZN40_INTERNAL_efffa737_4_k_cu_c29ac971_259544cuda3std3__48in_placeE,@object
	.size		_ZN40_INTERNAL_efffa737_4_k_cu_c29ac971_259544cuda3std3__48in_placeE,(_ZN40_INTERNAL_efffa737_4_k_cu_c29ac971_259544cuda3std6ranges3__45__cpo9iter_moveE - _ZN40_INTERNAL_efffa737_4_k_cu_c29ac971_259544cuda3std3__48in_placeE)
_ZN40_INTERNAL_efffa737_4_k_cu_c29ac971_259544cuda3std3__48in_placeE:
	.zero		1
	.type		_ZN40_INTERNAL_efffa737_4_k_cu_c29ac971_259544cuda3std6ranges3__45__cpo9iter_moveE,@object
	.size		_ZN40_INTERNAL_efffa737_4_k_cu_c29ac971_259544cuda3std6ranges3__45__cpo9iter_moveE,(_ZN40_INTERNAL_efffa737_4_k_cu_c29ac971_259544cuda3std3__45__cpo5beginE - _ZN40_INTERNAL_efffa737_4_k_cu_c29ac971_259544cuda3std6ranges3__45__cpo9iter_moveE)
_ZN40_INTERNAL_efffa737_4_k_cu_c29ac971_259544cuda3std6ranges3__45__cpo9iter_moveE:
	.zero		1
	.type		_ZN40_INTERNAL_efffa737_4_k_cu_c29ac971_259544cuda3std3__45__cpo5beginE,@object
	.size		_ZN40_INTERNAL_efffa737_4_k_cu_c29ac971_259544cuda3std3__45__cpo5beginE,(_ZN40_INTERNAL_efffa737_4_k_cu_c29ac971_259544cuda3std3__442_GLOBAL__N__efffa737_4_k_cu_c29ac971_259546ignoreE - _ZN40_INTERNAL_efffa737_4_k_cu_c29ac971_259544cuda3std3__45__cpo5beginE)
_ZN40_INTERNAL_efffa737_4_k_cu_c29ac971_259544cuda3std3__45__cpo5beginE:
	.zero		1
	.type		_ZN40_INTERNAL_efffa737_4_k_cu_c29ac971_259544cuda3std3__442_GLOBAL__N__efffa737_4_k_cu_c29ac971_259546ignoreE,@object
	.size		_ZN40_INTERNAL_efffa737_4_k_cu_c29ac971_259544cuda3std3__442_GLOBAL__N__efffa737_4_k_cu_c29ac971_259546ignoreE,(_ZN40_INTERNAL_efffa737_4_k_cu_c29ac971_259544cute7productE - _ZN40_INTERNAL_efffa737_4_k_cu_c29ac971_259544cuda3std3__442_GLOBAL__N__efffa737_4_k_cu_c29ac971_259546ignoreE)
_ZN40_INTERNAL_efffa737_4_k_cu_c29ac971_259544cuda3std3__442_GLOBAL__N__efffa737_4_k_cu_c29ac971_259546ignoreE:
	.zero		1
	.type		_ZN40_INTERNAL_efffa737_4_k_cu_c29ac971_259544cute7productE,@object
	.size		_ZN40_INTERNAL_efffa737_4_k_cu_c29ac971_259544cute7productE,(_ZN40_INTERNAL_efffa737_4_k_cu_c29ac971_259544cuda3std3__45__cpo3endE - _ZN40_INTERNAL_efffa737_4_k_cu_c29ac971_259544cute7productE)
_ZN40_INTERNAL_efffa737_4_k_cu_c29ac971_259544cute7productE:
	.zero		1
	.type		_ZN40_INTERNAL_efffa737_4_k_cu_c29ac971_259544cuda3std3__45__cpo3endE,@object
	.size		_ZN40_INTERNAL_efffa737_4_k_cu_c29ac971_259544cuda3std3__45__cpo3endE,(_ZN40_INTERNAL_efffa737_4_k_cu_c29ac971_259544cuda3std3__419piecewise_constructE - _ZN40_INTERNAL_efffa737_4_k_cu_c29ac971_259544cuda3std3__45__cpo3endE)
_ZN40_INTERNAL_efffa737_4_k_cu_c29ac971_259544cuda3std3__45__cpo3endE:
	.zero		1
	.type		_ZN40_INTERNAL_efffa737_4_k_cu_c29ac971_259544cuda3std3__419piecewise_constructE,@object
	.size		_ZN40_INTERNAL_efffa737_4_k_cu_c29ac971_259544cuda3std3__419piecewise_constructE,(_ZN40_INTERNAL_efffa737_4_k_cu_c29ac971_259544cuda3std3__45__cpo4cendE - _ZN40_INTERNAL_efffa737_4_k_cu_c29ac971_259544cuda3std3__419piecewise_constructE)
_ZN40_INTERNAL_efffa737_4_k_cu_c29ac971_259544cuda3std3__419piecewise_constructE:
	.zero		1
	.type		_ZN40_INTERNAL_efffa737_4_k_cu_c29ac971_259544cuda3std3__45__cpo4cendE,@object
	.size		_ZN40_INTERNAL_efffa737_4_k_cu_c29ac971_259544cuda3std3__45__cpo4cendE,(_ZN40_INTERNAL_efffa737_4_k_cu_c29ac971_259544cuda3std6ranges3__45__cpo4swapE - _ZN40_INTERNAL_efffa737_4_k_cu_c29ac971_259544cuda3std3__45__cpo4cendE)
_ZN40_INTERNAL_efffa737_4_k_cu_c29ac971_259544cuda3std3__45__cpo4cendE:
	.zero		1
	.type		_ZN40_INTERNAL_efffa737_4_k_cu_c29ac971_259544cuda3std6ranges3__45__cpo4swapE,@object
	.size		_ZN40_INTERNAL_efffa737_4_k_cu_c29ac971_259544cuda3std6ranges3__45__cpo4swapE,(.L_7 - _ZN40_INTERNAL_efffa737_4_k_cu_c29ac971_259544cuda3std6ranges3__45__cpo4swapE)
_ZN40_INTERNAL_efffa737_4_k_cu_c29ac971_259544cuda3std6ranges3__45__cpo4swapE:
	.zero		1
.L_7:


//--------------------- .nv.constant0._ZN7cutlass13device_kernelINS_4gemm6kernel13GemmUniversalIN4cute5tupleIJiiiiEEENS1_10collective13CollectiveMmaINS1_37MainloopSm90TmaGmmaWarpSpecializedFP8ILi9ENS5_IJNS4_1CILi1EEENSA_ILi8EEESB_EEENS1_35KernelTmaWarpSpecializedCooperativeEEENS5_IJNSA_ILi128EEENSA_ILi256EEENSA_ILi64EEEEEENS_12float_e5m2_tENS5_IJlSB_lEEESK_SL_NS4_8TiledMMAINS4_8MMA_AtomIJNS4_4SM904GMMA31MMA_64x256x32_F32E5M2E5M2_SS_TNILNSP_7ScaleInE1ELSR_1EEEEEENS4_6LayoutINS5_IJNSA_ILi2EEESB_SB_EEENS5_IJSB_NSA_ILi0EEESX_EEEEENS5_IJNS4_10UnderscoreES10_S10_EEEEENS4_23SM90_TMA_LOAD_MULTICASTENS4_14ComposedLayoutINS4_7SwizzleILi2ELi4ELi3EEENS4_18smem_ptr_flag_bitsILi8EEENSU_INS5_IJSC_SI_EEENS5_IJSI_SB_EEEEEEEvNS4_8identityENS4_13SM90_TMA_LOADES1C_vS1D_EENS_8epilogue10collective6detail29Sm90TmaWarpSpecializedAdapterINS1H_15DefaultEpilogueISK_SL_SL_NS1G_6thread17LinearCombinationISK_Li1EffLNS1L_9ScaleType4KindE0ELNS_15FloatRoundStyleE2ESK_EENS1_15EpilogueDefaultEEEEEvvEEEEvNT_6ParamsE --------------------------
	.section	.nv.constant0._ZN7cutlass13device_kernelINS_4gemm6kernel13GemmUniversalIN4cute5tupleIJiiiiEEENS1_10collective13CollectiveMmaINS1_37MainloopSm90TmaGmmaWarpSpecializedFP8ILi9ENS5_IJNS4_1CILi1EEENSA_ILi8EEESB_EEENS1_35KernelTmaWarpSpecializedCooperativeEEENS5_IJNSA_ILi128EEENSA_ILi256EEENSA_ILi64EEEEEENS_12float_e5m2_tENS5_IJlSB_lEEESK_SL_NS4_8TiledMMAINS4_8MMA_AtomIJNS4_4SM904GMMA31MMA_64x256x32_F32E5M2E5M2_SS_TNILNSP_7ScaleInE1ELSR_1EEEEEENS4_6LayoutINS5_IJNSA_ILi2EEESB_SB_EEENS5_IJSB_NSA_ILi0EEESX_EEEEENS5_IJNS4_10UnderscoreES10_S10_EEEEENS4_23SM90_TMA_LOAD_MULTICASTENS4_14ComposedLayoutINS4_7SwizzleILi2ELi4ELi3EEENS4_18smem_ptr_flag_bitsILi8EEENSU_INS5_IJSC_SI_EEENS5_IJSI_SB_EEEEEEEvNS4_8identityENS4_13SM90_TMA_LOADES1C_vS1D_EENS_8epilogue10collective6detail29Sm90TmaWarpSpecializedAdapterINS1H_15DefaultEpilogueISK_SL_SL_NS1G_6thread17LinearCombinationISK_Li1EffLNS1L_9ScaleType4KindE0ELNS_15FloatRoundStyleE2ESK_EENS1_15EpilogueDefaultEEEEEvvEEEEvNT_6ParamsE,"a",@progbits
	.sectionflags	@""
	.align	4
.nv.constant0._ZN7cutlass13device_kernelINS_4gemm6kernel13GemmUniversalIN4cute5tupleIJiiiiEEENS1_10collective13CollectiveMmaINS1_37MainloopSm90TmaGmmaWarpSpecializedFP8ILi9ENS5_IJNS4_1CILi1EEENSA_ILi8EEESB_EEENS1_35KernelTmaWarpSpecializedCooperativeEEENS5_IJNSA_ILi128EEENSA_ILi256EEENSA_ILi64EEEEEENS_12float_e5m2_tENS5_IJlSB_lEEESK_SL_NS4_8TiledMMAINS4_8MMA_AtomIJNS4_4SM904GMMA31MMA_64x256x32_F32E5M2E5M2_SS_TNILNSP_7ScaleInE1ELSR_1EEEEEENS4_6LayoutINS5_IJNSA_ILi2EEESB_SB_EEENS5_IJSB_NSA_ILi0EEESX_EEEEENS5_IJNS4_10UnderscoreES10_S10_EEEEENS4_23SM90_TMA_LOAD_MULTICASTENS4_14ComposedLayoutINS4_7SwizzleILi2ELi4ELi3EEENS4_18smem_ptr_flag_bitsILi8EEENSU_INS5_IJSC_SI_EEENS5_IJSI_SB_EEEEEEEvNS4_8identityENS4_13SM90_TMA_LOADES1C_vS1D_EENS_8epilogue10collective6detail29Sm90TmaWarpSpecializedAdapterINS1H_15DefaultEpilogueISK_SL_SL_NS1G_6thread17LinearCombinationISK_Li1EffLNS1L_9ScaleType4KindE0ELNS_15FloatRoundStyleE2ESK_EENS1_15EpilogueDefaultEEEEEvvEEEEvNT_6ParamsE:
	.zero		1664


//--------------------- SYMBOLS --------------------------

	.type		.nv.reservedSmem.offset0,@object
	.size		.nv.reservedSmem.offset0,0x4
